// auto-generated by cutlass_sweep.gemm — config: {"arch": "sm_90", "cluster_m": 2, "cluster_n": 1, "dtype": "bf16", "dtype_b": "bf16", "layout": "nt", "stages": 0, "tile_k": 64, "tile_m": 192, "tile_n": 192}
#include "cutlass/cutlass.h"
#include "cutlass/gemm/collective/collective_builder.hpp"
#include "cutlass/gemm/device/gemm_universal_adapter.h"
#include "cutlass/gemm/kernel/gemm_universal.hpp"
#include "cutlass/epilogue/collective/collective_builder.hpp"

using ElemA = cutlass::bfloat16_t;
using ElemB = cutlass::bfloat16_t;
using ElemCD = cutlass::bfloat16_t;
using Acc  = float;
using TileShape    = cute::Shape<cute::_192, cute::_192, cute::_64>;
using ClusterShape = cute::Shape<cute::_2, cute::_1, cute::_1>;

using CollectiveEpilogue = typename cutlass::epilogue::collective::CollectiveBuilder<
    cutlass::arch::Sm90, cutlass::arch::OpClassTensorOp,
    TileShape, ClusterShape,
    cutlass::epilogue::collective::EpilogueTileAuto,
    Acc, Acc,
    ElemCD, cutlass::layout::RowMajor, 128 / cutlass::sizeof_bits<ElemCD>::value,
    ElemCD, cutlass::layout::RowMajor, 128 / cutlass::sizeof_bits<ElemCD>::value,
    cutlass::epilogue::collective::EpilogueScheduleAuto
  >::CollectiveOp;

using CollectiveMainloop = typename cutlass::gemm::collective::CollectiveBuilder<
    cutlass::arch::Sm90, cutlass::arch::OpClassTensorOp,
    ElemA, cutlass::layout::RowMajor, 128 / cutlass::sizeof_bits<ElemA>::value,
    ElemB, cutlass::layout::ColumnMajor, 128 / cutlass::sizeof_bits<ElemB>::value,
    Acc,
    TileShape, ClusterShape,
    cutlass::gemm::collective::StageCountAutoCarveout<static_cast<int>(sizeof(typename CollectiveEpilogue::SharedStorage))>,
    cutlass::gemm::collective::KernelScheduleAuto
  >::CollectiveOp;

using GemmKernel = cutlass::gemm::kernel::GemmUniversal<
    cute::Shape<int,int,int,int>,
    CollectiveMainloop,
    CollectiveEpilogue
>;
using Gemm = cutlass::gemm::device::GemmUniversalAdapter<GemmKernel>;

// Force the device kernel symbol into the cubin without needing a host main.
auto* _anchor = &cutlass::device_kernel<GemmKernel>;


// ===== COMPILED SASS (sm_90a) =====

	.target	sm_90a

	.elftype	@"ET_EXEC"


//--------------------- .note.nv.tkinfo           --------------------------
	.section	.note.nv.tkinfo,"",@"SHT_NOTE"
	.sectionflags	@"SHF_NOTE_NV_TKINFO"
	.tkinfo
        /*0018*/ 	.word	0x00000002
        /*0030*/ 	.string	""
        /*0030*/ 	.string	"ptxas"
        /*0030*/ 	.string	"Cuda compilation tools, release 13.0, V13.0.88"
        /*0030*/ 	.string	"Build cuda_13.0.r13.0/compiler.36424714_0"
        /*0030*/ 	.string	"-arch sm_90a -m 64 "



//--------------------- .note.nv.cuinfo           --------------------------
	.section	.note.nv.cuinfo,"",@"SHT_NOTE"
	.sectionflags	@"SHF_NOTE_NV_CUINFO"
        /*0018*/ 	.short	0x0002
        /*001a*/ 	.short	0x005a
        /*001c*/ 	.short	0x0082
	.zero		2


//--------------------- .nv.info                  --------------------------
	.section	.nv.info,"",@"SHT_CUDA_INFO"
	.align	4


	//----- nvinfo : EIATTR_REGCOUNT
	.align		4
        /*0000*/ 	.byte	0x04, 0x2f
        /*0002*/ 	.short	(.L_15 - .L_14)
	.align		4
.L_14:
        /*0004*/ 	.word	index@(_ZN7cutlass13device_kernelINS_4gemm6kernel13GemmUniversalIN4cute5tupleIJiiiiEEENS1_10collective13CollectiveMmaINS1_34MainloopSm90TmaGmmaWarpSpecializedILi4ENS5_IJNS4_1CILi2EEENSA_ILi1EEESC_EEENS1_35KernelTmaWarpSpecializedCooperativeEEENS5_IJNSA_ILi192EEESG_NSA_ILi64EEEEEENS_10bfloat16_tENS5_IJlSC_lEEESJ_SK_NS4_8TiledMMAINS4_8MMA_AtomIJNS4_4SM904GMMA28MMA_64x192x16_F32BF16BF16_SSILNSO_5MajorE0ELSQ_0ELNSO_7ScaleInE1ELSR_1EEEEEENS4_6LayoutISD_NS5_IJSC_NSA_ILi0EEESV_EEEEENS5_IJNS4_10UnderscoreESY_SY_EEEEENS4_13SM90_TMA_LOADENS4_14ComposedLayoutINS4_7SwizzleILi3ELi4ELi3EEENS4_18smem_ptr_flag_bitsILi16EEENSU_INS5_IJNSA_ILi8EEESH_EEENS5_IJSH_SC_EEEEEEEvNS4_8identityENS4_23SM90_TMA_LOAD_MULTICASTES1B_vS1C_EENS_8epilogue10collective6detail29Sm90TmaWarpSpecializedAdapterINS1G_15DefaultEpilogueISJ_SK_SK_NS1F_6thread17LinearCombinationISJ_Li1EffLNS1K_9ScaleType4KindE0ELNS_15FloatRoundStyleE2ESJ_EENS1_15EpilogueDefaultEEEEEvvEEEEvNT_6ParamsE)
        /*0008*/ 	.word	0x000000a8


	//----- nvinfo : EIATTR_FRAME_SIZE
	.align		4
.L_15:
        /*000c*/ 	.byte	0x04, 0x11
        /*000e*/ 	.short	(.L_17 - .L_16)
	.align		4
.L_16:
        /*0010*/ 	.word	index@(_ZN7cutlass13device_kernelINS_4gemm6kernel13GemmUniversalIN4cute5tupleIJiiiiEEENS1_10collective13CollectiveMmaINS1_34MainloopSm90TmaGmmaWarpSpecializedILi4ENS5_IJNS4_1CILi2EEENSA_ILi1EEESC_EEENS1_35KernelTmaWarpSpecializedCooperativeEEENS5_IJNSA_ILi192EEESG_NSA_ILi64EEEEEENS_10bfloat16_tENS5_IJlSC_lEEESJ_SK_NS4_8TiledMMAINS4_8MMA_AtomIJNS4_4SM904GMMA28MMA_64x192x16_F32BF16BF16_SSILNSO_5MajorE0ELSQ_0ELNSO_7ScaleInE1ELSR_1EEEEEENS4_6LayoutISD_NS5_IJSC_NSA_ILi0EEESV_EEEEENS5_IJNS4_10UnderscoreESY_SY_EEEEENS4_13SM90_TMA_LOADENS4_14ComposedLayoutINS4_7SwizzleILi3ELi4ELi3EEENS4_18smem_ptr_flag_bitsILi16EEENSU_INS5_IJNSA_ILi8EEESH_EEENS5_IJSH_SC_EEEEEEEvNS4_8identityENS4_23SM90_TMA_LOAD_MULTICASTES1B_vS1C_EENS_8epilogue10collective6detail29Sm90TmaWarpSpecializedAdapterINS1G_15DefaultEpilogueISJ_SK_SK_NS1F_6thread17LinearCombinationISJ_Li1EffLNS1K_9ScaleType4KindE0ELNS_15FloatRoundStyleE2ESJ_EENS1_15EpilogueDefaultEEEEEvvEEEEvNT_6ParamsE)
        /*0014*/ 	.word	0x00000008


	//----- nvinfo : EIATTR_MIN_STACK_SIZE
	.align		4
.L_17:
        /*0018*/ 	.byte	0x04, 0x12
        /*001a*/ 	.short	(.L_19 - .L_18)
	.align		4
.L_18:
        /*001c*/ 	.word	index@(_ZN7cutlass13device_kernelINS_4gemm6kernel13GemmUniversalIN4cute5tupleIJiiiiEEENS1_10collective13CollectiveMmaINS1_34MainloopSm90TmaGmmaWarpSpecializedILi4ENS5_IJNS4_1CILi2EEENSA_ILi1EEESC_EEENS1_35KernelTmaWarpSpecializedCooperativeEEENS5_IJNSA_ILi192EEESG_NSA_ILi64EEEEEENS_10bfloat16_tENS5_IJlSC_lEEESJ_SK_NS4_8TiledMMAINS4_8MMA_AtomIJNS4_4SM904GMMA28MMA_64x192x16_F32BF16BF16_SSILNSO_5MajorE0ELSQ_0ELNSO_7ScaleInE1ELSR_1EEEEEENS4_6LayoutISD_NS5_IJSC_NSA_ILi0EEESV_EEEEENS5_IJNS4_10UnderscoreESY_SY_EEEEENS4_13SM90_TMA_LOADENS4_14ComposedLayoutINS4_7SwizzleILi3ELi4ELi3EEENS4_18smem_ptr_flag_bitsILi16EEENSU_INS5_IJNSA_ILi8EEESH_EEENS5_IJSH_SC_EEEEEEEvNS4_8identityENS4_23SM90_TMA_LOAD_MULTICASTES1B_vS1C_EENS_8epilogue10collective6detail29Sm90TmaWarpSpecializedAdapterINS1G_15DefaultEpilogueISJ_SK_SK_NS1F_6thread17LinearCombinationISJ_Li1EffLNS1K_9ScaleType4KindE0ELNS_15FloatRoundStyleE2ESJ_EENS1_15EpilogueDefaultEEEEEvvEEEEvNT_6ParamsE)
        /*0020*/ 	.word	0x00000008
.L_19:


//--------------------- .nv.compat                --------------------------
	.section	.nv.compat,"",@"SHT_CUDA_COMPAT_INFO"
	.align	4
        /*0000*/ 	.byte	0x02, 0x09, 0x01, 0x00, 0x02, 0x02, 0x04, 0x00, 0x02, 0x05, 0x05, 0x00, 0x03, 0x07, 0x01, 0x01
        /*0010*/ 	.byte	0x02, 0x03, 0x01, 0x00, 0x02, 0x06, 0x01, 0x00, 0x04, 0x0b, 0x08, 0x00, 0x00, 0x00, 0x00, 0x00
        /*0020*/ 	.byte	0x00, 0x00, 0x00, 0x00


//--------------------- .nv.info._ZN7cutlass13device_kernelINS_4gemm6kernel13GemmUniversalIN4cute5tupleIJiiiiEEENS1_10collective13CollectiveMmaINS1_34MainloopSm90TmaGmmaWarpSpecializedILi4ENS5_IJNS4_1CILi2EEENSA_ILi1EEESC_EEENS1_35KernelTmaWarpSpecializedCooperativeEEENS5_IJNSA_ILi192EEESG_NSA_ILi64EEEEEENS_10bfloat16_tENS5_IJlSC_lEEESJ_SK_NS4_8TiledMMAINS4_8MMA_AtomIJNS4_4SM904GMMA28MMA_64x192x16_F32BF16BF16_SSILNSO_5MajorE0ELSQ_0ELNSO_7ScaleInE1ELSR_1EEEEEENS4_6LayoutISD_NS5_IJSC_NSA_ILi0EEESV_EEEEENS5_IJNS4_10UnderscoreESY_SY_EEEEENS4_13SM90_TMA_LOADENS4_14ComposedLayoutINS4_7SwizzleILi3ELi4ELi3EEENS4_18smem_ptr_flag_bitsILi16EEENSU_INS5_IJNSA_ILi8EEESH_EEENS5_IJSH_SC_EEEEEEEvNS4_8identityENS4_23SM90_TMA_LOAD_MULTICASTES1B_vS1C_EENS_8epilogue10collective6detail29Sm90TmaWarpSpecializedAdapterINS1G_15DefaultEpilogueISJ_SK_SK_NS1F_6thread17LinearCombinationISJ_Li1EffLNS1K_9ScaleType4KindE0ELNS_15FloatRoundStyleE2ESJ_EENS1_15EpilogueDefaultEEEEEvvEEEEvNT_6ParamsE --------------------------
	.section	.nv.info._ZN7cutlass13device_kernelINS_4gemm6kernel13GemmUniversalIN4cute5tupleIJiiiiEEENS1_10collective13CollectiveMmaINS1_34MainloopSm90TmaGmmaWarpSpecializedILi4ENS5_IJNS4_1CILi2EEENSA_ILi1EEESC_EEENS1_35KernelTmaWarpSpecializedCooperativeEEENS5_IJNSA_ILi192EEESG_NSA_ILi64EEEEEENS_10bfloat16_tENS5_IJlSC_lEEESJ_SK_NS4_8TiledMMAINS4_8MMA_AtomIJNS4_4SM904GMMA28MMA_64x192x16_F32BF16BF16_SSILNSO_5MajorE0ELSQ_0ELNSO_7ScaleInE1ELSR_1EEEEEENS4_6LayoutISD_NS5_IJSC_NSA_ILi0EEESV_EEEEENS5_IJNS4_10UnderscoreESY_SY_EEEEENS4_13SM90_TMA_LOADENS4_14ComposedLayoutINS4_7SwizzleILi3ELi4ELi3EEENS4_18smem_ptr_flag_bitsILi16EEENSU_INS5_IJNSA_ILi8EEESH_EEENS5_IJSH_SC_EEEEEEEvNS4_8identityENS4_23SM90_TMA_LOAD_MULTICASTES1B_vS1C_EENS_8epilogue10collective6detail29Sm90TmaWarpSpecializedAdapterINS1G_15DefaultEpilogueISJ_SK_SK_NS1F_6thread17LinearCombinationISJ_Li1EffLNS1K_9ScaleType4KindE0ELNS_15FloatRoundStyleE2ESJ_EENS1_15EpilogueDefaultEEEEEvvEEEEvNT_6ParamsE,"",@"SHT_CUDA_INFO"
	.sectionflags	@""
	.align	4


	//----- nvinfo : EIATTR_CUDA_API_VERSION
	.align		4
        /*0000*/ 	.byte	0x04, 0x37
        /*0002*/ 	.short	(.L_21 - .L_20)
.L_20:
        /*0004*/ 	.word	0x00000082


	//----- nvinfo : EIATTR_KPARAM_INFO
	.align		4
.L_21:
        /*0008*/ 	.byte	0x04, 0x17
        /*000a*/ 	.short	(.L_23 - .L_22)
.L_22:
        /*000c*/ 	.word	0x00000000
        /*0010*/ 	.short	0x0000
        /*0012*/ 	.short	0x0070
        /*0014*/ 	.byte	0x00, 0xf0, 0x01, 0x10


	//----- nvinfo : EIATTR_SPARSE_MMA_MASK
	.align		4
.L_23:
        /*0018*/ 	.byte	0x03, 0x50
        /*001a*/ 	.short	0x0000


	//----- nvinfo : EIATTR_MAXREG_COUNT
	.align		4
        /*001c*/ 	.byte	0x03, 0x1b
        /*001e*/ 	.short	0x00a8


	//----- nvinfo : EIATTR_NUM_BARRIERS
	.align		4
        /*0020*/ 	.byte	0x02, 0x4c
        /*0022*/ 	.byte	0x01
	.zero		1


	//----- nvinfo : EIATTR_EXTERNS
	.align		4
        /*0024*/ 	.byte	0x04, 0x0f
        /*0026*/ 	.short	(.L_25 - .L_24)


	//   ....[0]....
	.align		4
.L_24:
        /*0028*/ 	.word	index@(__assertfail)


	//----- nvinfo : EIATTR_ANNOTATIONS
	.align		4
.L_25:
        /*002c*/ 	.byte	0x04, 0x55
        /*002e*/ 	.short	(.L_27 - .L_26)


	//   ....[0]....
.L_26:
        /*0030*/ 	.word	0x00000001
        /*0034*/ 	.byte	0xe0, 0x09, 0x00, 0x00, 0x01, 0x00, 0x00, 0x00, 0xe0, 0x0e, 0x00, 0x00, 0x01, 0x00, 0x00, 0x00
        /*0044*/ 	.byte	0xe0, 0x20, 0x00, 0x00, 0x01, 0x00, 0x00, 0x00, 0x60, 0xe2, 0x00, 0x00, 0x01, 0x00, 0x00, 0x00
        /*0054*/ 	.byte	0x40, 0xe8, 0x00, 0x00


	//----- nvinfo : EIATTR_MERCURY_ISA_VERSION
	.align		4
.L_27:
        /*0058*/ 	.byte	0x03, 0x5f
        /*005a*/ 	.short	0x0101


	//----- nvinfo : EIATTR_INT_WARP_WIDE_INSTR_OFFSETS
	.align		4
        /*005c*/ 	.byte	0x04, 0x31
        /*005e*/ 	.short	(.L_29 - .L_28)


	//   ....[0]....
.L_28:
        /*0060*/ 	.word	0x00000550


	//   ....[1]....
        /*0064*/ 	.word	0x00000570


	//   ....[2]....
        /*0068*/ 	.word	0x000006d0


	//   ....[3]....
        /*006c*/ 	.word	0x00002010


	//----- nvinfo : EIATTR_COOP_GROUP_MASK_REGIDS
	.align		4
.L_29:
        /*0070*/ 	.byte	0x04, 0x29
        /*0072*/ 	.short	(.L_31 - .L_30)


	//   ....[0]....
.L_30:
        /*0074*/ 	.word	0xffffffff


	//   ....[1]....
        /*0078*/ 	.word	0xffffffff


	//   ....[2]....
        /*007c*/ 	.word	0xffffffff


	//   ....[3]....
        /*0080*/ 	.word	0xffffffff


	//   ....[4]....
        /*0084*/ 	.word	0xffffffff


	//   ....[5]....
        /*0088*/ 	.word	0xffffffff


	//----- nvinfo : EIATTR_COOP_GROUP_INSTR_OFFSETS
	.align		4
.L_31:
        /*008c*/ 	.byte	0x04, 0x28
        /*008e*/ 	.short	(.L_33 - .L_32)


	//   ....[0]....
.L_32:
        /*0090*/ 	.word	0x00000070


	//   ....[1]....
        /*0094*/ 	.word	0x00000080


	//   ....[2]....
        /*0098*/ 	.word	0x000001a0


	//   ....[3]....
        /*009c*/ 	.word	0x000003c0


	//   ....[4]....
        /*00a0*/ 	.word	0x00000820


	//   ....[5]....
        /*00a4*/ 	.word	0x000012b0


	//----- nvinfo : EIATTR_REG_RECONFIG
	.align		4
.L_33:
        /*00a8*/ 	.byte	0x01, 0x54
	.zero		2


	//----- nvinfo : EIATTR_SYSCALL_OFFSETS
	.align		4
        /*00ac*/ 	.byte	0x04, 0x46
        /*00ae*/ 	.short	(.L_35 - .L_34)


	//   ....[0]....
.L_34:
        /*00b0*/ 	.word	0x00001460


	//----- nvinfo : EIATTR_MBARRIER_INSTR_OFFSETS
	.align		4
.L_35:
        /*00b4*/ 	.byte	0x04, 0x39
        /*00b6*/ 	.short	(.L_37 - .L_36)


	//   ....[0]....
.L_36:
        /*00b8*/ 	.word	0x00000320
        /*00bc*/ 	.word	0x000000ff
        /*00c0*/ 	.word	0x00000000
        /*00c4*/ 	.short	0x0100
        /*00c6*/ 	.byte	0x09
	.zero		1


	//   ....[1]....
        /*00c8*/ 	.word	0x00000330
        /*00cc*/ 	.word	0x000000ff
        /*00d0*/ 	.word	0x00000020
        /*00d4*/ 	.short	0x0100
        /*00d6*/ 	.byte	0x09
	.zero		1


	//   ....[2]....
        /*00d8*/ 	.word	0x00000340
        /*00dc*/ 	.word	0x000000ff
        /*00e0*/ 	.word	0x00000008
        /*00e4*/ 	.short	0x0100
        /*00e6*/ 	.byte	0x09
	.zero		1


	//   ....[3]....
        /*00e8*/ 	.word	0x00000350
        /*00ec*/ 	.word	0x000000ff
        /*00f0*/ 	.word	0x00000028
        /*00f4*/ 	.short	0x0100
        /*00f6*/ 	.byte	0x09
	.zero		1


	//   ....[4]....
        /*00f8*/ 	.word	0x00000360
        /*00fc*/ 	.word	0x000000ff
        /*0100*/ 	.word	0x00000010
        /*0104*/ 	.short	0x0100
        /*0106*/ 	.byte	0x09
	.zero		1


	//   ....[5]....
        /*0108*/ 	.word	0x00000370
        /*010c*/ 	.word	0x000000ff
        /*0110*/ 	.word	0x00000030
        /*0114*/ 	.short	0x0100
        /*0116*/ 	.byte	0x09
	.zero		1


	//   ....[6]....
        /*0118*/ 	.word	0x00000380
        /*011c*/ 	.word	0x000000ff
        /*0120*/ 	.word	0x00000018
        /*0124*/ 	.short	0x0100
        /*0126*/ 	.byte	0x09
	.zero		1


	//   ....[7]....
        /*0128*/ 	.word	0x00000390
        /*012c*/ 	.word	0x000000ff
        /*0130*/ 	.word	0x00000038
        /*0134*/ 	.short	0x0100
        /*0136*/ 	.byte	0x09
	.zero		1


	//   ....[8]....
        /*0138*/ 	.word	0x00000750
        /*013c*/ 	.word	0x000000ff
        /*0140*/ 	.word	0x00000050
        /*0144*/ 	.short	0x0100
        /*0146*/ 	.byte	0x06
	.zero		1


	//   ....[9]....
        /*0148*/ 	.word	0x000007d0
        /*014c*/ 	.word	0x000000ff
        /*0150*/ 	.word	0x00000058
        /*0154*/ 	.short	0x0100
        /*0156*/ 	.byte	0x06
	.zero		1


	//   ....[10]....
        /*0158*/ 	.word	0x00001540
        /*015c*/ 	.word	0x00000003
        /*0160*/ 	.word	0x00000000
        /*0164*/ 	.short	0x010a
        /*0166*/ 	.byte	0x3f
	.zero		1


	//   ....[11]....
        /*0168*/ 	.word	0x00001580
        /*016c*/ 	.word	0x00000003
        /*0170*/ 	.word	0x00000000
        /*0174*/ 	.short	0x010a
        /*0176*/ 	.byte	0x3f
	.zero		1


	//   ....[12]....
        /*0178*/ 	.word	0x00001aa0
        /*017c*/ 	.word	0x00000003
        /*0180*/ 	.word	0x00000000
        /*0184*/ 	.short	0x010a
        /*0186*/ 	.byte	0x3f
	.zero		1


	//   ....[13]....
        /*0188*/ 	.word	0x00001ae0
        /*018c*/ 	.word	0x00000003
        /*0190*/ 	.word	0x00000000
        /*0194*/ 	.short	0x010a
        /*0196*/ 	.byte	0x3f
	.zero		1


	//   ....[14]....
        /*0198*/ 	.word	0x00001ea0
        /*019c*/ 	.word	0x00000003
        /*01a0*/ 	.word	0x00000000
        /*01a4*/ 	.short	0x0101
        /*01a6*/ 	.byte	0x3f
	.zero		1


	//   ....[15]....
        /*01a8*/ 	.word	0x000020a0
        /*01ac*/ 	.word	0x00000003
        /*01b0*/ 	.word	0x00000000
        /*01b4*/ 	.short	0x0101
        /*01b6*/ 	.byte	0x3f
	.zero		1


	//   ....[16]....
        /*01b8*/ 	.word	0x0000f180
        /*01bc*/ 	.word	0x0000000d
        /*01c0*/ 	.word	0x00000020
        /*01c4*/ 	.short	0x010a
        /*01c6*/ 	.byte	0x3f
	.zero		1


	//   ....[17]....
        /*01c8*/ 	.word	0x0000f580
        /*01cc*/ 	.word	0x00000002
        /*01d0*/ 	.word	0x00000058
        /*01d4*/ 	.short	0x0101
        /*01d6*/ 	.byte	0x3f
	.zero		1


	//   ....[18]....
        /*01d8*/ 	.word	0x0000fce0
        /*01dc*/ 	.word	0x00000005
        /*01e0*/ 	.word	0x00000000
        /*01e4*/ 	.short	0x010a
        /*01e6*/ 	.byte	0x3f
	.zero		1


	//   ....[19]....
        /*01e8*/ 	.word	0x0000fd60
        /*01ec*/ 	.word	0x00000007
        /*01f0*/ 	.word	0x00000000
        /*01f4*/ 	.short	0x010a
        /*01f6*/ 	.byte	0x3f
	.zero		1


	//   ....[20]....
        /*01f8*/ 	.word	0x0000fdf0
        /*01fc*/ 	.word	0x00000006
        /*0200*/ 	.word	0x00000000
        /*0204*/ 	.short	0x010a
        /*0206*/ 	.byte	0x3f
	.zero		1


	//   ....[21]....
        /*0208*/ 	.word	0x0000fe80
        /*020c*/ 	.word	0x00000003
        /*0210*/ 	.word	0x00000000
        /*0214*/ 	.short	0x010a
        /*0216*/ 	.byte	0x3f
	.zero		1


	//   ....[22]....
        /*0218*/ 	.word	0x0000fee0
        /*021c*/ 	.word	0x00000003
        /*0220*/ 	.word	0x00000000
        /*0224*/ 	.short	0x010a
        /*0226*/ 	.byte	0x3f
	.zero		1


	//   ....[23]....
        /*0228*/ 	.word	0x0000ff30
        /*022c*/ 	.word	0x00000003
        /*0230*/ 	.word	0x00000000
        /*0234*/ 	.short	0x010a
        /*0236*/ 	.byte	0x3f
	.zero		1


	//   ....[24]....
        /*0238*/ 	.word	0x00010000
        /*023c*/ 	.word	0x0000000d
        /*0240*/ 	.word	0x00000020
        /*0244*/ 	.short	0x010a
        /*0246*/ 	.byte	0x3f
	.zero		1


	//   ....[25]....
        /*0248*/ 	.word	0x000100d0
        /*024c*/ 	.word	0x00000005
        /*0250*/ 	.word	0x00000000
        /*0254*/ 	.short	0x010a
        /*0256*/ 	.byte	0x3f
	.zero		1


	//   ....[26]....
        /*0258*/ 	.word	0x00010120
        /*025c*/ 	.word	0x00000007
        /*0260*/ 	.word	0x00000000
        /*0264*/ 	.short	0x010a
        /*0266*/ 	.byte	0x3f
	.zero		1


	//   ....[27]....
        /*0268*/ 	.word	0x00010170
        /*026c*/ 	.word	0x00000006
        /*0270*/ 	.word	0x00000000
        /*0274*/ 	.short	0x010a
        /*0276*/ 	.byte	0x3f
	.zero		1


	//----- nvinfo : EIATTR_NUM_MBARRIERS
	.align		4
.L_37:
        /*0278*/ 	.byte	0x03, 0x38
        /*027a*/ 	.short	0x000a


	//----- nvinfo : EIATTR_EXIT_INSTR_OFFSETS
	.align		4
        /*027c*/ 	.byte	0x04, 0x1c
        /*027e*/ 	.short	(.L_39 - .L_38)


	//   ....[0]....
.L_38:
        /*0280*/ 	.word	0x00000980


	//   ....[1]....
        /*0284*/ 	.word	0x000011d0


	//   ....[2]....
        /*0288*/ 	.word	0x0000e880


	//   ....[3]....
        /*028c*/ 	.word	0x0000ee10


	//   ....[4]....
        /*0290*/ 	.word	0x0000fed0


	//----- nvinfo : EIATTR_MAX_THREADS
	.align		4
.L_39:
        /*0294*/ 	.byte	0x04, 0x05
        /*0296*/ 	.short	(.L_41 - .L_40)
.L_40:
        /*0298*/ 	.word	0x00000180
        /*029c*/ 	.word	0x00000001
        /*02a0*/ 	.word	0x00000001


	//----- nvinfo : EIATTR_CRS_STACK_SIZE
	.align		4
.L_41:
        /*02a4*/ 	.byte	0x04, 0x1e
        /*02a6*/ 	.short	(.L_43 - .L_42)
.L_42:
        /*02a8*/ 	.word	0x00000000


	//----- nvinfo : EIATTR_CBANK_PARAM_SIZE
	.align		4
.L_43:
        /*02ac*/ 	.byte	0x03, 0x19
        /*02ae*/ 	.short	0x0470


	//----- nvinfo : EIATTR_PARAM_CBANK
	.align		4
        /*02b0*/ 	.byte	0x04, 0x0a
        /*02b2*/ 	.short	(.L_45 - .L_44)
	.align		4
.L_44:
        /*02b4*/ 	.word	index@(.nv.constant0._ZN7cutlass13device_kernelINS_4gemm6kernel13GemmUniversalIN4cute5tupleIJiiiiEEENS1_10collective13CollectiveMmaINS1_34MainloopSm90TmaGmmaWarpSpecializedILi4ENS5_IJNS4_1CILi2EEENSA_ILi1EEESC_EEENS1_35KernelTmaWarpSpecializedCooperativeEEENS5_IJNSA_ILi192EEESG_NSA_ILi64EEEEEENS_10bfloat16_tENS5_IJlSC_lEEESJ_SK_NS4_8TiledMMAINS4_8MMA_AtomIJNS4_4SM904GMMA28MMA_64x192x16_F32BF16BF16_SSILNSO_5MajorE0ELSQ_0ELNSO_7ScaleInE1ELSR_1EEEEEENS4_6LayoutISD_NS5_IJSC_NSA_ILi0EEESV_EEEEENS5_IJNS4_10UnderscoreESY_SY_EEEEENS4_13SM90_TMA_LOADENS4_14ComposedLayoutINS4_7SwizzleILi3ELi4ELi3EEENS4_18smem_ptr_flag_bitsILi16EEENSU_INS5_IJNSA_ILi8EEESH_EEENS5_IJSH_SC_EEEEEEEvNS4_8identityENS4_23SM90_TMA_LOAD_MULTICASTES1B_vS1C_EENS_8epilogue10collective6detail29Sm90TmaWarpSpecializedAdapterINS1G_15DefaultEpilogueISJ_SK_SK_NS1F_6thread17LinearCombinationISJ_Li1EffLNS1K_9ScaleType4KindE0ELNS_15FloatRoundStyleE2ESJ_EENS1_15EpilogueDefaultEEEEEvvEEEEvNT_6ParamsE)
        /*02b8*/ 	.short	0x0210
        /*02ba*/ 	.short	0x0470


	//----- nvinfo : EIATTR_SW_WAR
	.align		4
.L_45:
        /*02bc*/ 	.byte	0x04, 0x36
        /*02be*/ 	.short	(.L_47 - .L_46)
.L_46:
        /*02c0*/ 	.word	0x00000008
.L_47:


//--------------------- .nv.callgraph             --------------------------
	.section	.nv.callgraph,"",@"SHT_CUDA_CALLGRAPH"
	.align	4
	.sectionentsize	8
	.align		4
        /*0000*/ 	.word	0x00000000
	.align		4
        /*0004*/ 	.word	0xffffffff
	.align		4
        /*0008*/ 	.word	index@(_ZN7cutlass13device_kernelINS_4gemm6kernel13GemmUniversalIN4cute5tupleIJiiiiEEENS1_10collective13CollectiveMmaINS1_34MainloopSm90TmaGmmaWarpSpecializedILi4ENS5_IJNS4_1CILi2EEENSA_ILi1EEESC_EEENS1_35KernelTmaWarpSpecializedCooperativeEEENS5_IJNSA_ILi192EEESG_NSA_ILi64EEEEEENS_10bfloat16_tENS5_IJlSC_lEEESJ_SK_NS4_8TiledMMAINS4_8MMA_AtomIJNS4_4SM904GMMA28MMA_64x192x16_F32BF16BF16_SSILNSO_5MajorE0ELSQ_0ELNSO_7ScaleInE1ELSR_1EEEEEENS4_6LayoutISD_NS5_IJSC_NSA_ILi0EEESV_EEEEENS5_IJNS4_10UnderscoreESY_SY_EEEEENS4_13SM90_TMA_LOADENS4_14ComposedLayoutINS4_7SwizzleILi3ELi4ELi3EEENS4_18smem_ptr_flag_bitsILi16EEENSU_INS5_IJNSA_ILi8EEESH_EEENS5_IJSH_SC_EEEEEEEvNS4_8identityENS4_23SM90_TMA_LOAD_MULTICASTES1B_vS1C_EENS_8epilogue10collective6detail29Sm90TmaWarpSpecializedAdapterINS1G_15DefaultEpilogueISJ_SK_SK_NS1F_6thread17LinearCombinationISJ_Li1EffLNS1K_9ScaleType4KindE0ELNS_15FloatRoundStyleE2ESJ_EENS1_15EpilogueDefaultEEEEEvvEEEEvNT_6ParamsE)
	.align		4
        /*000c*/ 	.word	index@(__assertfail)
	.align		4
        /*0010*/ 	.word	0x00000000
	.align		4
        /*0014*/ 	.word	0xfffffffe
	.align		4
        /*0018*/ 	.word	0x00000000
	.align		4
        /*001c*/ 	.word	0xfffffffd
	.align		4
        /*0020*/ 	.word	0x00000000
	.align		4
        /*0024*/ 	.word	0xfffffffc


//--------------------- .nv.constant4             --------------------------
	.section	.nv.constant4,"a",@progbits
	.align	8
	.align		8
.nv.constant4:
        /*0000*/ 	.dword	__assertfail
	.align		8
        /*0008*/ 	.dword	__unnamed_1
	.align		8
        /*0010*/ 	.dword	_ZN40_INTERNAL_4be1995b_4_k_cu_394f4415_148014cuda3std3__45__cpo5beginE
	.align		8
        /*0018*/ 	.dword	_ZN40_INTERNAL_4be1995b_4_k_cu_394f4415_148014cuda3std3__45__cpo3endE
	.align		8
        /*0020*/ 	.dword	_ZN40_INTERNAL_4be1995b_4_k_cu_394f4415_148014cuda3std3__45__cpo6cbeginE
	.align		8
        /*0028*/ 	.dword	_ZN40_INTERNAL_4be1995b_4_k_cu_394f4415_148014cuda3std3__45__cpo4cendE
	.align		8
        /*0030*/ 	.dword	_ZN40_INTERNAL_4be1995b_4_k_cu_394f4415_148014cuda3std3__442_GLOBAL__N__4be1995b_4_k_cu_394f4415_148016ignoreE
	.align		8
        /*0038*/ 	.dword	_ZN40_INTERNAL_4be1995b_4_k_cu_394f4415_148014cuda3std3__419piecewise_constructE
	.align		8
        /*0040*/ 	.dword	_ZN40_INTERNAL_4be1995b_4_k_cu_394f4415_148014cuda3std3__48in_placeE
	.align		8
        /*0048*/ 	.dword	_ZN40_INTERNAL_4be1995b_4_k_cu_394f4415_148014cuda3std6ranges3__45__cpo4swapE
	.align		8
        /*0050*/ 	.dword	_ZN40_INTERNAL_4be1995b_4_k_cu_394f4415_148014cuda3std6ranges3__45__cpo9iter_moveE
	.align		8
        /*0058*/ 	.dword	_ZN40_INTERNAL_4be1995b_4_k_cu_394f4415_148014cute7productE
	.align		8
        /*0060*/ 	.dword	_ZN40_INTERNAL_4be1995b_4_k_cu_394f4415_148014cute1_E
	.align		8
        /*0068*/ 	.dword	$str$22
	.align		8
        /*0070*/ 	.dword	$str$23


//--------------------- .text._ZN7cutlass13device_kernelINS_4gemm6kernel13GemmUniversalIN4cute5tupleIJiiiiEEENS1_10collective13CollectiveMmaINS1_34MainloopSm90TmaGmmaWarpSpecializedILi4ENS5_IJNS4_1CILi2EEENSA_ILi1EEESC_EEENS1_35KernelTmaWarpSpecializedCooperativeEEENS5_IJNSA_ILi192EEESG_NSA_ILi64EEEEEENS_10bfloat16_tENS5_IJlSC_lEEESJ_SK_NS4_8TiledMMAINS4_8MMA_AtomIJNS4_4SM904GMMA28MMA_64x192x16_F32BF16BF16_SSILNSO_5MajorE0ELSQ_0ELNSO_7ScaleInE1ELSR_1EEEEEENS4_6LayoutISD_NS5_IJSC_NSA_ILi0EEESV_EEEEENS5_IJNS4_10UnderscoreESY_SY_EEEEENS4_13SM90_TMA_LOADENS4_14ComposedLayoutINS4_7SwizzleILi3ELi4ELi3EEENS4_18smem_ptr_flag_bitsILi16EEENSU_INS5_IJNSA_ILi8EEESH_EEENS5_IJSH_SC_EEEEEEEvNS4_8identityENS4_23SM90_TMA_LOAD_MULTICASTES1B_vS1C_EENS_8epilogue10collective6detail29Sm90TmaWarpSpecializedAdapterINS1G_15DefaultEpilogueISJ_SK_SK_NS1F_6thread17LinearCombinationISJ_Li1EffLNS1K_9ScaleType4KindE0ELNS_15FloatRoundStyleE2ESJ_EENS1_15EpilogueDefaultEEEEEvvEEEEvNT_6ParamsE --------------------------
	.section	.text._ZN7cutlass13device_kernelINS_4gemm6kernel13GemmUniversalIN4cute5tupleIJiiiiEEENS1_10collective13CollectiveMmaINS1_34MainloopSm90TmaGmmaWarpSpecializedILi4ENS5_IJNS4_1CILi2EEENSA_ILi1EEESC_EEENS1_35KernelTmaWarpSpecializedCooperativeEEENS5_IJNSA_ILi192EEESG_NSA_ILi64EEEEEENS_10bfloat16_tENS5_IJlSC_lEEESJ_SK_NS4_8TiledMMAINS4_8MMA_AtomIJNS4_4SM904GMMA28MMA_64x192x16_F32BF16BF16_SSILNSO_5MajorE0ELSQ_0ELNSO_7ScaleInE1ELSR_1EEEEEENS4_6LayoutISD_NS5_IJSC_NSA_ILi0EEESV_EEEEENS5_IJNS4_10UnderscoreESY_SY_EEEEENS4_13SM90_TMA_LOADENS4_14ComposedLayoutINS4_7SwizzleILi3ELi4ELi3EEENS4_18smem_ptr_flag_bitsILi16EEENSU_INS5_IJNSA_ILi8EEESH_EEENS5_IJSH_SC_EEEEEEEvNS4_8identityENS4_23SM90_TMA_LOAD_MULTICASTES1B_vS1C_EENS_8epilogue10collective6detail29Sm90TmaWarpSpecializedAdapterINS1G_15DefaultEpilogueISJ_SK_SK_NS1F_6thread17LinearCombinationISJ_Li1EffLNS1K_9ScaleType4KindE0ELNS_15FloatRoundStyleE2ESJ_EENS1_15EpilogueDefaultEEEEEvvEEEEvNT_6ParamsE,"ax",@progbits
	.align	128
.text._ZN7cutlass13device_kernelINS_4gemm6kernel13GemmUniversalIN4cute5tupleIJiiiiEEENS1_10collective13CollectiveMmaINS1_34MainloopSm90TmaGmmaWarpSpecializedILi4ENS5_IJNS4_1CILi2EEENSA_ILi1EEESC_EEENS1_35KernelTmaWarpSpecializedCooperativeEEENS5_IJNSA_ILi192EEESG_NSA_ILi64EEEEEENS_10bfloat16_tENS5_IJlSC_lEEESJ_SK_NS4_8TiledMMAINS4_8MMA_AtomIJNS4_4SM904GMMA28MMA_64x192x16_F32BF16BF16_SSILNSO_5MajorE0ELSQ_0ELNSO_7ScaleInE1ELSR_1EEEEEENS4_6LayoutISD_NS5_IJSC_NSA_ILi0EEESV_EEEEENS5_IJNS4_10UnderscoreESY_SY_EEEEENS4_13SM90_TMA_LOADENS4_14ComposedLayoutINS4_7SwizzleILi3ELi4ELi3EEENS4_18smem_ptr_flag_bitsILi16EEENSU_INS5_IJNSA_ILi8EEESH_EEENS5_IJSH_SC_EEEEEEEvNS4_8identityENS4_23SM90_TMA_LOAD_MULTICASTES1B_vS1C_EENS_8epilogue10collective6detail29Sm90TmaWarpSpecializedAdapterINS1G_15DefaultEpilogueISJ_SK_SK_NS1F_6thread17LinearCombinationISJ_Li1EffLNS1K_9ScaleType4KindE0ELNS_15FloatRoundStyleE2ESJ_EENS1_15EpilogueDefaultEEEEEvvEEEEvNT_6ParamsE:
        .type           _ZN7cutlass13device_kernelINS_4gemm6kernel13GemmUniversalIN4cute5tupleIJiiiiEEENS1_10collective13CollectiveMmaINS1_34MainloopSm90TmaGmmaWarpSpecializedILi4ENS5_IJNS4_1CILi2EEENSA_ILi1EEESC_EEENS1_35KernelTmaWarpSpecializedCooperativeEEENS5_IJNSA_ILi192EEESG_NSA_ILi64EEEEEENS_10bfloat16_tENS5_IJlSC_lEEESJ_SK_NS4_8TiledMMAINS4_8MMA_AtomIJNS4_4SM904GMMA28MMA_64x192x16_F32BF16BF16_SSILNSO_5MajorE0ELSQ_0ELNSO_7ScaleInE1ELSR_1EEEEEENS4_6LayoutISD_NS5_IJSC_NSA_ILi0EEESV_EEEEENS5_IJNS4_10UnderscoreESY_SY_EEEEENS4_13SM90_TMA_LOADENS4_14ComposedLayoutINS4_7SwizzleILi3ELi4ELi3EEENS4_18smem_ptr_flag_bitsILi16EEENSU_INS5_IJNSA_ILi8EEESH_EEENS5_IJSH_SC_EEEEEEEvNS4_8identityENS4_23SM90_TMA_LOAD_MULTICASTES1B_vS1C_EENS_8epilogue10collective6detail29Sm90TmaWarpSpecializedAdapterINS1G_15DefaultEpilogueISJ_SK_SK_NS1F_6thread17LinearCombinationISJ_Li1EffLNS1K_9ScaleType4KindE0ELNS_15FloatRoundStyleE2ESJ_EENS1_15EpilogueDefaultEEEEEvvEEEEvNT_6ParamsE,@function
        .size           _ZN7cutlass13device_kernelINS_4gemm6kernel13GemmUniversalIN4cute5tupleIJiiiiEEENS1_10collective13CollectiveMmaINS1_34MainloopSm90TmaGmmaWarpSpecializedILi4ENS5_IJNS4_1CILi2EEENSA_ILi1EEESC_EEENS1_35KernelTmaWarpSpecializedCooperativeEEENS5_IJNSA_ILi192EEESG_NSA_ILi64EEEEEENS_10bfloat16_tENS5_IJlSC_lEEESJ_SK_NS4_8TiledMMAINS4_8MMA_AtomIJNS4_4SM904GMMA28MMA_64x192x16_F32BF16BF16_SSILNSO_5MajorE0ELSQ_0ELNSO_7ScaleInE1ELSR_1EEEEEENS4_6LayoutISD_NS5_IJSC_NSA_ILi0EEESV_EEEEENS5_IJNS4_10UnderscoreESY_SY_EEEEENS4_13SM90_TMA_LOADENS4_14ComposedLayoutINS4_7SwizzleILi3ELi4ELi3EEENS4_18smem_ptr_flag_bitsILi16EEENSU_INS5_IJNSA_ILi8EEESH_EEENS5_IJSH_SC_EEEEEEEvNS4_8identityENS4_23SM90_TMA_LOAD_MULTICASTES1B_vS1C_EENS_8epilogue10collective6detail29Sm90TmaWarpSpecializedAdapterINS1G_15DefaultEpilogueISJ_SK_SK_NS1F_6thread17LinearCombinationISJ_Li1EffLNS1K_9ScaleType4KindE0ELNS_15FloatRoundStyleE2ESJ_EENS1_15EpilogueDefaultEEEEEvvEEEEvNT_6ParamsE,(.L_x_453 - _ZN7cutlass13device_kernelINS_4gemm6kernel13GemmUniversalIN4cute5tupleIJiiiiEEENS1_10collective13CollectiveMmaINS1_34MainloopSm90TmaGmmaWarpSpecializedILi4ENS5_IJNS4_1CILi2EEENSA_ILi1EEESC_EEENS1_35KernelTmaWarpSpecializedCooperativeEEENS5_IJNSA_ILi192EEESG_NSA_ILi64EEEEEENS_10bfloat16_tENS5_IJlSC_lEEESJ_SK_NS4_8TiledMMAINS4_8MMA_AtomIJNS4_4SM904GMMA28MMA_64x192x16_F32BF16BF16_SSILNSO_5MajorE0ELSQ_0ELNSO_7ScaleInE1ELSR_1EEEEEENS4_6LayoutISD_NS5_IJSC_NSA_ILi0EEESV_EEEEENS5_IJNS4_10UnderscoreESY_SY_EEEEENS4_13SM90_TMA_LOADENS4_14ComposedLayoutINS4_7SwizzleILi3ELi4ELi3EEENS4_18smem_ptr_flag_bitsILi16EEENSU_INS5_IJNSA_ILi8EEESH_EEENS5_IJSH_SC_EEEEEEEvNS4_8identityENS4_23SM90_TMA_LOAD_MULTICASTES1B_vS1C_EENS_8epilogue10collective6detail29Sm90TmaWarpSpecializedAdapterINS1G_15DefaultEpilogueISJ_SK_SK_NS1F_6thread17LinearCombinationISJ_Li1EffLNS1K_9ScaleType4KindE0ELNS_15FloatRoundStyleE2ESJ_EENS1_15EpilogueDefaultEEEEEvvEEEEvNT_6ParamsE)
        .other          _ZN7cutlass13device_kernelINS_4gemm6kernel13GemmUniversalIN4cute5tupleIJiiiiEEENS1_10collective13CollectiveMmaINS1_34MainloopSm90TmaGmmaWarpSpecializedILi4ENS5_IJNS4_1CILi2EEENSA_ILi1EEESC_EEENS1_35KernelTmaWarpSpecializedCooperativeEEENS5_IJNSA_ILi192EEESG_NSA_ILi64EEEEEENS_10bfloat16_tENS5_IJlSC_lEEESJ_SK_NS4_8TiledMMAINS4_8MMA_AtomIJNS4_4SM904GMMA28MMA_64x192x16_F32BF16BF16_SSILNSO_5MajorE0ELSQ_0ELNSO_7ScaleInE1ELSR_1EEEEEENS4_6LayoutISD_NS5_IJSC_NSA_ILi0EEESV_EEEEENS5_IJNS4_10UnderscoreESY_SY_EEEEENS4_13SM90_TMA_LOADENS4_14ComposedLayoutINS4_7SwizzleILi3ELi4ELi3EEENS4_18smem_ptr_flag_bitsILi16EEENSU_INS5_IJNSA_ILi8EEESH_EEENS5_IJSH_SC_EEEEEEEvNS4_8identityENS4_23SM90_TMA_LOAD_MULTICASTES1B_vS1C_EENS_8epilogue10collective6detail29Sm90TmaWarpSpecializedAdapterINS1G_15DefaultEpilogueISJ_SK_SK_NS1F_6thread17LinearCombinationISJ_Li1EffLNS1K_9ScaleType4KindE0ELNS_15FloatRoundStyleE2ESJ_EENS1_15EpilogueDefaultEEEEEvvEEEEvNT_6ParamsE,@"STO_CUDA_ENTRY STV_DEFAULT"
_ZN7cutlass13device_kernelINS_4gemm6kernel13GemmUniversalIN4cute5tupleIJiiiiEEENS1_10collective13CollectiveMmaINS1_34MainloopSm90TmaGmmaWarpSpecializedILi4ENS5_IJNS4_1CILi2EEENSA_ILi1EEESC_EEENS1_35KernelTmaWarpSpecializedCooperativeEEENS5_IJNSA_ILi192EEESG_NSA_ILi64EEEEEENS_10bfloat16_tENS5_IJlSC_lEEESJ_SK_NS4_8TiledMMAINS4_8MMA_AtomIJNS4_4SM904GMMA28MMA_64x192x16_F32BF16BF16_SSILNSO_5MajorE0ELSQ_0ELNSO_7ScaleInE1ELSR_1EEEEEENS4_6LayoutISD_NS5_IJSC_NSA_ILi0EEESV_EEEEENS5_IJNS4_10UnderscoreESY_SY_EEEEENS4_13SM90_TMA_LOADENS4_14ComposedLayoutINS4_7SwizzleILi3ELi4ELi3EEENS4_18smem_ptr_flag_bitsILi16EEENSU_INS5_IJNSA_ILi8EEESH_EEENS5_IJSH_SC_EEEEEEEvNS4_8identityENS4_23SM90_TMA_LOAD_MULTICASTES1B_vS1C_EENS_8epilogue10collective6detail29Sm90TmaWarpSpecializedAdapterINS1G_15DefaultEpilogueISJ_SK_SK_NS1F_6thread17LinearCombinationISJ_Li1EffLNS1K_9ScaleType4KindE0ELNS_15FloatRoundStyleE2ESJ_EENS1_15EpilogueDefaultEEEEEvvEEEEvNT_6ParamsE:
[----:B------:R-:W0:Y:S02]  /*0000*/  LDC R1, c[0x0][0x28] ;  /* 0x00000a00ff017b82 */ /* 0x000e240000000800 */
[----:B0-----:R-:W-:Y:S01]  /*0010*/  VIADD R1, R1, 0xfffffff8 ;  /* 0xfffffff801017836 */ /* 0x001fe20000000000 */
[----:B------:R-:W0:Y:S01]  /*0020*/  S2R R4, SR_TID.X ;  /* 0x0000000000047919 */ /* 0x000e220000002100 */
[----:B------:R-:W-:Y:S01]  /*0030*/  ELECT P0, URZ, PT ;  /* 0x00000000003f782f */ /* 0x000fe20003800000 */
[----:B------:R-:W-:Y:S01]  /*0040*/  BSSY B0, `(.L_x_0) ;  /* 0x0000015000007945 */ /* 0x000fe20003800000 */
[--C-:B0-----:R-:W-:Y:S02]  /*0050*/  SHF.R.U32.HI R0, RZ, 0x5, R4.reuse ;  /* 0x00000005ff007819 */ /* 0x101fe40000011604 */
[----:B------:R-:W-:-:S03]  /*0060*/  SHF.R.U32.HI R2, RZ, 0x7, R4 ;  /* 0x00000007ff027819 */ /* 0x000fc60000011604 */
[----:B------:R-:W0:Y:S04]  /*0070*/  SHFL.IDX PT, R3, R0, RZ, 0x1f ;  /* 0x00001fff00037589 */ /* 0x000e2800000e0000 */
[----:B------:R-:W1:Y:S01]  /*0080*/  SHFL.IDX PT, R2, R2, RZ, 0x1f ;  /* 0x00001fff02027589 */ /* 0x000e6200000e0000 */
[----:B0-----:R-:W-:Y:S02]  /*0090*/  R2UR UR4, R3 ;  /* 0x00000000030472ca */ /* 0x001fe400000e0000 */
[----:B-1----:R-:W-:-:S11]  /*00a0*/  R2UR UR6, R2 ;  /* 0x00000000020672ca */ /* 0x002fd600000e0000 */
[----:B------:R-:W-:Y:S02]  /*00b0*/  USHF.R.S32.HI UR5, URZ, 0x1f, UR4 ;  /* 0x0000001f3f057899 */ /* 0x000fe40008011404 */
[----:B------:R-:W-:Y:S02]  /*00c0*/  ISETP.NE.OR P0, PT, RZ, UR4, !P0 ;  /* 0x00000004ff007c0c */ /* 0x000fe4000c705670 */
[----:B------:R-:W-:-:S04]  /*00d0*/  ULEA.HI UR5, UR5, UR4, URZ, 0x2 ;  /* 0x0000000405057291 */ /* 0x000fc8000f8f103f */
[----:B------:R-:W-:-:S04]  /*00e0*/  ULOP3.LUT UR5, UR5, 0xfffffffc, URZ, 0xc0, !UPT ;  /* 0xfffffffc05057892 */ /* 0x000fc8000f8ec03f */
[----:B------:R-:W-:-:S03]  /*00f0*/  UIADD3 UR8, UR4, -UR5, URZ ;  /* 0x8000000504087290 */ /* 0x000fc6000fffe03f */
[----:B------:R-:W-:Y:S09]  /*0100*/  @P0 BRA `(.L_x_1) ;  /* 0x0000000000200947 */ /* 0x000ff20003800000 */
[----:B------:R-:W-:Y:S02]  /*0110*/  ULDC.64 UR4, c[0x0][0x198] ;  /* 0x0000660000047ab9 */ /* 0x000fe40000000a00 */
[----:B------:R-:W-:Y:S02]  /*0120*/  UIADD3 UR10, UP0, UR4, 0xf0, URZ ;  /* 0x000000f0040a7890 */ /* 0x000fe4000ff1e03f */
[----:B------:R-:W-:Y:S02]  /*0130*/  UIADD3 UR4, UP1, UR4, 0x1f0, URZ ;  /* 0x000001f004047890 */ /* 0x000fe4000ff3e03f */
[----:B------:R-:W-:Y:S02]  /*0140*/  UIADD3.X UR11, URZ, UR5, URZ, UP0, !UPT ;  /* 0x000000053f0b7290 */ /* 0x000fe400087fe43f */
[----:B------:R-:W-:-:S07]  /*0150*/  UIADD3.X UR5, URZ, UR5, URZ, UP1, !UPT ;  /* 0x000000053f057290 */ /* 0x000fce0008ffe43f */
[----:B------:R0:W-:Y:S02]  /*0160*/  UTMACCTL.PF [UR10] ;  /* 0x000000000a0079b9 */ /* 0x0001e40008040000 */
[----:B------:R0:W-:Y:S02]  /*0170*/  UTMACCTL.PF [UR4] ;  /* 0x00000000040079b9 */ /* 0x0001e40008040000 */
[----:B0-----:R-:W-:Y:S01]  /*0180*/  NOP ;  /* 0x0000000000007918 */ /* 0x001fe20000000000 */
.L_x_1:
[----:B------:R-:W-:Y:S05]  /*0190*/  BSYNC B0 ;  /* 0x0000000000007941 */ /* 0x000fea0003800000 */
.L_x_0:
[----:B------:R-:W0:Y:S01]  /*01a0*/  SHFL.IDX PT, R2, R0, RZ, 0x1f ;  /* 0x00001fff00027589 */ /* 0x000e2200000e0000 */
[----:B------:R-:W-:Y:S01]  /*01b0*/  UISETP.NE.AND UP0, UPT, UR8, 0x3, UPT ;  /* 0x000000030800788c */ /* 0x000fe2000bf05270 */
[----:B------:R-:W-:Y:S01]  /*01c0*/  ISETP.NE.AND P1, PT, RZ, UR6, PT ;  /* 0x00000006ff007c0c */ /* 0x000fe2000bf25270 */
[----:B------:R-:W-:Y:S02]  /*01d0*/  UIADD3 UR10, UR6, -0x1, URZ ;  /* 0xffffffff060a7890 */ /* 0x000fe4000fffe03f */
[----:B------:R-:W-:Y:S02]  /*01e0*/  UISETP.EQ.OR UP0, UPT, UR8, URZ, !UP0 ;  /* 0x0000003f0800728c */ /* 0x000fe4000c702670 */
[----:B------:R-:W-:Y:S02]  /*01f0*/  UISETP.GE.U32.AND UP1, UPT, UR10, 0x2, UPT ;  /* 0x000000020a00788c */ /* 0x000fe4000bf26070 */
[----:B------:R-:W-:-:S04]  /*0200*/  UISETP.EQ.AND UP0, UPT, UR6, URZ, UP0 ;  /* 0x0000003f0600728c */ /* 0x000fc80008702270 */
[----:B------:R-:W-:-:S04]  /*0210*/  USEL UR40, URZ, 0x1, !UP0 ;  /* 0x000000013f287887 */ /* 0x000fc8000c000000 */
[----:B------:R-:W-:Y:S01]  /*0220*/  USEL UR40, UR40, 0x2, UP1 ;  /* 0x0000000228287887 */ /* 0x000fe20008800000 */
[----:B0-----:R-:W-:-:S13]  /*0230*/  ISETP.NE.AND P0, PT, R2, RZ, PT ;  /* 0x000000ff0200720c */ /* 0x001fda0003f05270 */
[----:B------:R-:W-:Y:S05]  /*0240*/  @P0 BRA `(.L_x_2) ;  /* 0x0000000000580947 */ /* 0x000fea0003800000 */
[----:B------:R-:W0:Y:S01]  /*0250*/  S2UR UR9, SR_CgaCtaId ;  /* 0x00000000000979c3 */ /* 0x000e220000008800 */
[----:B------:R-:W-:Y:S01]  /*0260*/  UMOV UR4, 0x400 ;  /* 0x0000040000047882 */ /* 0x000fe20000000000 */
[----:B------:R-:W-:Y:S01]  /*0270*/  UMOV UR5, 0x1 ;  /* 0x0000000100057882 */ /* 0x000fe20000000000 */
[----:B------:R-:W-:Y:S01]  /*0280*/  UMOV UR6, 0x4 ;  /* 0x0000000400067882 */ /* 0x000fe20000000000 */
[----:B------:R-:W-:Y:S01]  /*0290*/  ELECT P0, URZ, PT ;  /* 0x00000000003f782f */ /* 0x000fe20003800000 */
[----:B------:R-:W-:-:S04]  /*02a0*/  UIADD3 UR6, -UR6, 0x100000, URZ ;  /* 0x0010000006067890 */ /* 0x000fc8000fffe13f */
[----:B------:R-:W-:Y:S02]  /*02b0*/  USHF.L.U32 UR7, UR6, 0xb, URZ ;  /* 0x0000000b06077899 */ /* 0x000fe4000800063f */
[----:B------:R-:W-:Y:S02]  /*02c0*/  USHF.L.U32 UR6, UR6, 0x1, URZ ;  /* 0x0000000106067899 */ /* 0x000fe4000800063f */
[----:B0-----:R-:W-:Y:S02]  /*02d0*/  ULEA UR9, UR9, UR4, 0x18 ;  /* 0x0000000409097291 */ /* 0x001fe4000f8ec03f */
[----:B------:R-:W-:-:S04]  /*02e0*/  UIADD3 UR4, -UR5, 0x100000, URZ ;  /* 0x0010000005047890 */ /* 0x000fc8000fffe13f */
[----:B------:R-:W-:Y:S02]  /*02f0*/  USHF.L.U32 UR5, UR4, 0xb, URZ ;  /* 0x0000000b04057899 */ /* 0x000fe4000800063f */
[----:B------:R-:W-:Y:S01]  /*0300*/  USHF.L.U32 UR4, UR4, 0x1, URZ ;  /* 0x0000000104047899 */ /* 0x000fe2000800063f */
[----:B------:R-:W0:Y:S11]  /*0310*/  FENCE.VIEW.ASYNC.S ;  /* 0x00000000000073c6 */ /* 0x000e360000000000 */
[----:B0-----:R0:W1:Y:S01]  /*0320*/  SYNCS.EXCH.64 URZ, [UR9], UR4 ;  /* 0x00000004093f75b2 */ /* 0x0010620008000100 */
[----:B------:R0:W2:Y:S01]  /*0330*/  SYNCS.EXCH.64 URZ, [UR9+0x20], UR6 ;  /* 0x00002006093f75b2 */ /* 0x0000a20008000100 */
[----:B------:R0:W3:Y:S01]  /*0340*/  SYNCS.EXCH.64 URZ, [UR9+0x8], UR4 ;  /* 0x00000804093f75b2 */ /* 0x0000e20008000100 */
[----:B------:R0:W4:Y:S01]  /*0350*/  SYNCS.EXCH.64 URZ, [UR9+0x28], UR6 ;  /* 0x00002806093f75b2 */ /* 0x0001220008000100 */
[----:B------:R0:W0:Y:S01]  /*0360*/  SYNCS.EXCH.64 URZ, [UR9+0x10], UR4 ;  /* 0x00001004093f75b2 */ /* 0x0000220008000100 */
[----:B------:R0:W0:Y:S01]  /*0370*/  SYNCS.EXCH.64 URZ, [UR9+0x30], UR6 ;  /* 0x00003006093f75b2 */ /* 0x0000220008000100 */
[----:B------:R0:W0:Y:S01]  /*0380*/  SYNCS.EXCH.64 URZ, [UR9+0x18], UR4 ;  /* 0x00001804093f75b2 */ /* 0x0000220008000100 */
[----:B------:R0:W0:Y:S01]  /*0390*/  SYNCS.EXCH.64 URZ, [UR9+0x38], UR6 ;  /* 0x00003806093f75b2 */ /* 0x0000220008000100 */
[----:B------:R-:W-:Y:S01]  /*03a0*/  NOP ;  /* 0x0000000000007918 */ /* 0x000fe20000000000 */
.L_x_2:
[----:B------:R-:W-:Y:S01]  /*03b0*/  SHF.R.S32.HI R3, RZ, 0x1f, R4 ;  /* 0x0000001fff037819 */ /* 0x000fe20000011404 */
[----:B------:R-:W5:Y:S01]  /*03c0*/  SHFL.IDX PT, R0, R0, RZ, 0x1f ;  /* 0x00001fff00007589 */ /* 0x000f6200000e0000 */
[----:B0-----:R-:W0:Y:S01]  /*03d0*/  S2UR UR9, SR_CTAID.X ;  /* 0x00000000000979c3 */ /* 0x001e220000002500 */
[----:B------:R-:W-:Y:S02]  /*03e0*/  ELECT P0, URZ, PT ;  /* 0x00000000003f782f */ /* 0x000fe40003800000 */
[----:B------:R-:W-:Y:S01]  /*03f0*/  LEA.HI R3, R3, R4, RZ, 0x7 ;  /* 0x0000000403037211 */ /* 0x000fe200078f38ff */
[----:B------:R-:W-:Y:S01]  /*0400*/  ULDC UR4, c[0x0][0x150] ;  /* 0x0000540000047ab9 */ /* 0x000fe20000000800 */
[----:B------:R-:W-:Y:S01]  /*0410*/  SHF.R.S32.HI R9, RZ, 0x1f, R2 ;  /* 0x0000001fff097819 */ /* 0x000fe20000011402 */
[----:B------:R-:W-:Y:S01]  /*0420*/  NOP ;  /* 0x0000000000007918 */ /* 0x000fe20000000000 */
[----:B------:R-:W-:Y:S01]  /*0430*/  LOP3.LUT R3, R3, 0xffffff80, RZ, 0xc0, !PT ;  /* 0xffffff8003037812 */ /* 0x000fe200078ec0ff */
[----:B------:R-:W-:Y:S01]  /*0440*/  NOP ;  /* 0x0000000000007918 */ /* 0x000fe20000000000 */
[----:B------:R-:W-:Y:S01]  /*0450*/  LEA.HI R9, R9, R2, RZ, 0x2 ;  /* 0x0000000209097211 */ /* 0x000fe200078f10ff */
[----:B------:R-:W1:Y:S02]  /*0460*/  LDC R8, c[0x0][0x144] ;  /* 0x00005100ff087b82 */ /* 0x000e640000000800 */
[----:B------:R-:W-:Y:S01]  /*0470*/  IMAD.IADD R3, R4, 0x1, -R3 ;  /* 0x0000000104037824 */ /* 0x000fe200078e0a03 */
[----:B------:R-:W-:Y:S01]  /*0480*/  LOP3.LUT R9, R9, 0x3ffffffc, RZ, 0xc0, !PT ;  /* 0x3ffffffc09097812 */ /* 0x000fe200078ec0ff */
[----:B------:R-:W2:Y:S03]  /*0490*/  S2R R4, SR_CTAID.Y ;  /* 0x0000000000047919 */ /* 0x000ea60000002600 */
[----:B------:R-:W-:Y:S01]  /*04a0*/  SHF.R.S32.HI R6, RZ, 0x1f, R3 ;  /* 0x0000001fff067819 */ /* 0x000fe20000011403 */
[----:B------:R-:W-:Y:S01]  /*04b0*/  IMAD.IADD R2, R2, 0x1, -R9 ;  /* 0x0000000102027824 */ /* 0x000fe200078e0a09 */
[----:B------:R-:W3:Y:S02]  /*04c0*/  LDC R13, c[0x0][0x148] ;  /* 0x00005200ff0d7b82 */ /* 0x000ee40000000800 */
[----:B------:R-:W-:-:S02]  /*04d0*/  LEA.HI R6, R6, R3, RZ, 0x3 ;  /* 0x0000000306067211 */ /* 0x000fc400078f18ff */
[----:B-----5:R-:W-:Y:S02]  /*04e0*/  ISETP.NE.OR P0, PT, R0, RZ, !P0 ;  /* 0x000000ff0000720c */ /* 0x020fe40004705670 */
[--C-:B------:R-:W-:Y:S02]  /*04f0*/  SHF.R.S32.HI R0, RZ, 0x3, R6.reuse ;  /* 0x00000003ff007819 */ /* 0x100fe40000011406 */
[----:B------:R-:W-:Y:S02]  /*0500*/  SHF.R.S32.HI R7, RZ, 0x1f, R6 ;  /* 0x0000001fff077819 */ /* 0x000fe40000011406 */
[----:B0-----:R-:W-:Y:S02]  /*0510*/  I2FP.F32.U32 R6, UR9 ;  /* 0x0000000900067c45 */ /* 0x001fe40008201000 */
[----:B------:R-:W-:-:S03]  /*0520*/  LEA.HI R7, R7, R0, RZ, 0x2 ;  /* 0x0000000007077211 */ /* 0x000fc600078f10ff */
[----:B------:R-:W-:Y:S01]  /*0530*/  FMUL R6, R6, UR4 ;  /* 0x0000000406067c20 */ /* 0x000fe20008400000 */
[----:B------:R-:W-:Y:S01]  /*0540*/  LOP3.LUT R7, R7, 0xfffffffc, RZ, 0xc0, !PT ;  /* 0xfffffffc07077812 */ /* 0x000fe200078ec0ff */
[----:B------:R-:W-:Y:S01]  /*0550*/  VOTEU.ALL UP0, P0 ;  /* 0x00000000003f7886 */ /* 0x000fe20000000000 */
[----:B------:R-:W-:Y:S01]  /*0560*/  ULDC UR4, c[0x0][0x154] ;  /* 0x0000550000047ab9 */ /* 0x000fe20000000800 */
[----:B------:R-:W-:Y:S02]  /*0570*/  VOTEU.ALL UP1, P0 ;  /* 0x00000000003f7886 */ /* 0x000fe40000020000 */
[----:B------:R-:W0:Y:S01]  /*0580*/  F2I.U32.TRUNC.NTZ R6, R6 ;  /* 0x0000000600067305 */ /* 0x000e22000020f000 */
[----:B------:R-:W-:Y:S01]  /*0590*/  IMAD.IADD R7, R0, 0x1, -R7 ;  /* 0x0000000100077824 */ /* 0x000fe200078e0a07 */
[----:B------:R-:W5:Y:S01]  /*05a0*/  @!UP0 S2UR UR7, SR_CgaCtaId ;  /* 0x00000000000789c3 */ /* 0x000f620000008800 */
[----:B------:R-:W-:Y:S02]  /*05b0*/  @!UP0 UMOV UR6, 0x400 ;  /* 0x0000040000068882 */ /* 0x000fe40000000000 */
[----:B------:R-:W-:Y:S01]  /*05c0*/  IMAD R2, R2, 0x4, R7 ;  /* 0x0000000402027824 */ /* 0x000fe200078e0207 */
[----:B--2---:R-:W-:-:S04]  /*05d0*/  I2FP.F32.U32 R9, R4 ;  /* 0x0000000400097245 */ /* 0x004fc80000201000 */
[----:B------:R-:W-:Y:S01]  /*05e0*/  LEA.HI R0, R2, R2, RZ, 0x1 ;  /* 0x0000000202007211 */ /* 0x000fe200078f08ff */
[----:B------:R-:W-:Y:S01]  /*05f0*/  FMUL R9, R9, UR4 ;  /* 0x0000000409097c20 */ /* 0x000fe20008400000 */
[----:B------:R-:W-:Y:S02]  /*0600*/  UMOV UR4, 0x20 ;  /* 0x0000002000047882 */ /* 0x000fe40000000000 */
[----:B------:R-:W-:Y:S01]  /*0610*/  LOP3.LUT R7, R0, 0xfffffffe, RZ, 0xc0, !PT ;  /* 0xfffffffe00077812 */ /* 0x000fe200078ec0ff */
[----:B0-----:R-:W-:Y:S01]  /*0620*/  IMAD.MOV R11, RZ, RZ, -R6 ;  /* 0x000000ffff0b7224 */ /* 0x001fe200078e0a06 */
[----:B------:R-:W-:-:S04]  /*0630*/  @!UP0 UIADD3 UR4, -UR4, 0x100000, URZ ;  /* 0x0010000004048890 */ /* 0x000fc8000fffe13f */
[----:B------:R-:W-:Y:S02]  /*0640*/  @!UP0 USHF.L.U32 UR5, UR4, 0xb, URZ ;  /* 0x0000000b04058899 */ /* 0x000fe4000800063f */
[----:B------:R-:W-:Y:S01]  /*0650*/  @!UP0 USHF.L.U32 UR4, UR4, 0x1, URZ ;  /* 0x0000000104048899 */ /* 0x000fe2000800063f */
[----:B------:R-:W0:Y:S01]  /*0660*/  LDC R6, c[0x0][0x140] ;  /* 0x00005000ff067b82 */ /* 0x000e220000000800 */
[----:B------:R-:W2:Y:S01]  /*0670*/  F2I.U32.TRUNC.NTZ R9, R9 ;  /* 0x0000000900097305 */ /* 0x000ea2000020f000 */
[----:B-1----:R-:W-:Y:S02]  /*0680*/  IMAD R0, R8, R11, UR9 ;  /* 0x0000000908007e24 */ /* 0x002fe4000f8e020b */
[----:B------:R-:W-:-:S05]  /*0690*/  IMAD.IADD R7, R2, 0x1, -R7 ;  /* 0x0000000102077824 */ /* 0x000fca00078e0a07 */
[----:B------:R-:W-:Y:S01]  /*06a0*/  ISETP.NE.AND P2, PT, R7, R0, PT ;  /* 0x000000000700720c */ /* 0x000fe20003f45270 */
[C---:B------:R-:W-:Y:S01]  /*06b0*/  IMAD.SHL.U32 R7, R2.reuse, 0x4, RZ ;  /* 0x0000000402077824 */ /* 0x040fe200078e00ff */
[----:B-----5:R-:W-:Y:S01]  /*06c0*/  @!UP0 ULEA UR6, UR7, UR6, 0x18 ;  /* 0x0000000607068291 */ /* 0x020fe2000f8ec03f */
[----:B------:R-:W-:Y:S01]  /*06d0*/  VOTEU.ALL UP0, P0 ;  /* 0x00000000003f7886 */ /* 0x000fe20000000000 */
[----:B------:R-:W-:Y:S02]  /*06e0*/  LOP3.LUT P0, RZ, R3, 0x7, RZ, 0xc0, !PT ;  /* 0x0000000703ff7812 */ /* 0x000fe4000780c0ff */
[----:B------:R-:W-:Y:S01]  /*06f0*/  LOP3.LUT R16, R2, 0xc, R7, 0x78, !PT ;  /* 0x0000000c02107812 */ /* 0x000fe200078e7807 */
[----:B--2---:R-:W-:-:S03]  /*0700*/  IMAD.MOV R14, RZ, RZ, -R9 ;  /* 0x000000ffff0e7224 */ /* 0x004fc600078e0a09 */
[C---:B------:R-:W-:Y:S01]  /*0710*/  ISETP.LT.U32.AND P0, PT, R16.reuse, 0x2, !P0 ;  /* 0x000000021000780c */ /* 0x040fe20004701070 */
[----:B---3--:R-:W-:Y:S02]  /*0720*/  IMAD R7, R13, R14, R4 ;  /* 0x0000000e0d077224 */ /* 0x008fe400078e0204 */
[----:B------:R-:W-:Y:S01]  /*0730*/  @P2 LEA.HI R2, R16, R16, RZ, 0x1 ;  /* 0x0000001010022211 */ /* 0x000fe200078f08ff */
[----:B------:R-:W1:Y:S02]  /*0740*/  FENCE.VIEW.ASYNC.S ;  /* 0x00000000000073c6 */ /* 0x000e640000000000 */
[----:B-1----:R1:W2:Y:S01]  /*0750*/  @!UP0 SYNCS.EXCH.64 URZ, [UR6+0x50], UR4 ;  /* 0x00005004063f85b2 */ /* 0x0022a20008000100 */
[----:B0-----:R-:W-:Y:S02]  /*0760*/  ISETP.EQ.U32.AND P4, PT, R6, 0x1, PT ;  /* 0x000000010600780c */ /* 0x001fe40003f82070 */
[----:B------:R-:W-:Y:S02]  /*0770*/  @P2 SHF.R.S32.HI R2, RZ, 0x1, R2 ;  /* 0x00000001ff022819 */ /* 0x000fe40000011402 */
[----:B------:R-:W-:-:S02]  /*0780*/  SEL R3, RZ, 0x1, !P0 ;  /* 0x00000001ff037807 */ /* 0x000fc40004000000 */
[----:B------:R-:W-:Y:S02]  /*0790*/  @P2 ISETP.NE.AND P3, PT, R2, R7, PT ;  /* 0x000000070200220c */ /* 0x000fe40003f65270 */
[----:B------:R-:W-:Y:S02]  /*07a0*/  MOV R2, 0x1 ;  /* 0x0000000100027802 */ /* 0x000fe40000000f00 */
[----:B------:R-:W-:-:S04]  /*07b0*/  @P2 SEL R2, RZ, 0x1, P3 ;  /* 0x00000001ff022807 */ /* 0x000fc80001800000 */
[----:B------:R-:W-:Y:S01]  /*07c0*/  LOP3.LUT R2, R2, R3, RZ, 0xc0, !PT ;  /* 0x0000000302027212 */ /* 0x000fe200078ec0ff */
[----:B------:R1:W0:Y:S01]  /*07d0*/  @!UP1 SYNCS.EXCH.64 URZ, [UR6+0x58], UR4 ;  /* 0x00005804063f95b2 */ /* 0x0002220008000100 */
[----:B------:R-:W-:Y:S01]  /*07e0*/  NOP ;  /* 0x0000000000007918 */ /* 0x000fe20000000000 */
[----:B-12---:R-:W-:Y:S05]  /*07f0*/  @!P4 BRA `(.L_x_3) ;  /* 0x000000000008c947 */ /* 0x006fea0003800000 */
[----:B0---4-:R-:W-:Y:S01]  /*0800*/  UCGABAR_ARV ;  /* 0x00000000000079c7 */ /* 0x011fe20008000000 */
[----:B------:R-:W-:Y:S05]  /*0810*/  BRA `(.L_x_4) ;  /* 0x0000000000047947 */ /* 0x000fea0003800000 */
.L_x_3:
[----:B0---4-:R-:W-:Y:S01]  /*0820*/  NOP ;  /* 0x0000000000007918 */ /* 0x011fe20000000000 */
.L_x_4:
[----:B------:R-:W0:Y:S01]  /*0830*/  LDC R3, c[0x0][0x65c] ;  /* 0x00019700ff037b82 */ /* 0x000e220000000800 */
[----:B------:R-:W-:Y:S02]  /*0840*/  IMAD.U32 R6, RZ, RZ, UR9 ;  /* 0x00000009ff067e24 */ /* 0x000fe4000f8e00ff */
[----:B------:R-:W-:Y:S01]  /*0850*/  IMAD.MOV.U32 R7, RZ, RZ, RZ ;  /* 0x000000ffff077224 */ /* 0x000fe200078e00ff */
[----:B0-----:R-:W-:-:S13]  /*0860*/  ISETP.NE.AND P2, PT, R3, 0x1, PT ;  /* 0x000000010300780c */ /* 0x001fda0003f45270 */
[----:B------:R-:W0:Y:S01]  /*0870*/  @P2 LDC R19, c[0x0][0x10] ;  /* 0x00000400ff132b82 */ /* 0x000e220000000800 */
[----:B------:R-:W-:Y:S02]  /*0880*/  @P2 IMAD.MOV.U32 R5, RZ, RZ, RZ ;  /* 0x000000ffff052224 */ /* 0x000fe400078e00ff */
[----:B------:R-:W-:-:S05]  /*0890*/  @P2 IMAD.MOV.U32 R17, RZ, RZ, RZ ;  /* 0x000000ffff112224 */ /* 0x000fca00078e00ff */
[----:B------:R-:W1:Y:S01]  /*08a0*/  @!P2 LDC R3, c[0x0][0xc] ;  /* 0x00000300ff03ab82 */ /* 0x000e620000000800 */
[----:B0-----:R-:W-:-:S04]  /*08b0*/  @P2 IMAD.WIDE.U32 R18, R19, UR9, R4 ;  /* 0x0000000913122c25 */ /* 0x001fc8000f8e0004 */
[----:B------:R-:W-:Y:S02]  /*08c0*/  @P2 IMAD.IADD R17, R19, 0x1, R17 ;  /* 0x0000000113112824 */ /* 0x000fe400078e0211 */
[----:B-1----:R-:W-:-:S04]  /*08d0*/  @!P2 IMAD.WIDE.U32 R6, R4, R3, R6 ;  /* 0x000000030406a225 */ /* 0x002fc800078e0006 */
[----:B------:R-:W-:Y:S02]  /*08e0*/  @!P2 IMAD.MOV.U32 R18, RZ, RZ, R6 ;  /* 0x000000ffff12a224 */ /* 0x000fe400078e0006 */
[----:B------:R-:W-:Y:S01]  /*08f0*/  @!P2 IMAD.MOV.U32 R17, RZ, RZ, R7 ;  /* 0x000000ffff11a224 */ /* 0x000fe200078e0007 */
[----:B------:R-:W-:Y:S06]  /*0900*/  @!P4 BRA `(.L_x_5) ;  /* 0x00000000000cc947 */ /* 0x000fec0003800000 */
[----:B------:R-:W-:Y:S01]  /*0910*/  UCGABAR_WAIT ;  /* 0x0000000000007dc7 */ /* 0x000fe20008000000 */
[----:B------:R-:W-:Y:S01]  /*0920*/  CCTL.IVALL ;  /* 0x00000000ff00798f */ /* 0x000fe20002000000 */
[----:B------:R-:W-:Y:S05]  /*0930*/  BRA `(.L_x_6) ;  /* 0x0000000000047947 */ /* 0x000fea0003800000 */
.L_x_5:
[----:B------:R-:W-:Y:S06]  /*0940*/  BAR.SYNC.DEFER_BLOCKING 0x0 ;  /* 0x0000000000007b1d */ /* 0x000fec0000010000 */
.L_x_6:
[----:B------:R-:W-:Y:S05]  /*0950*/  @!P1 BRA `(.L_x_7) ;  /* 0x000000dc00cc9947 */ /* 0x000fea0003800000 */
[----:B------:R-:W-:-:S06]  /*0960*/  UISETP.GT.U32.AND UP0, UPT, UR10, 0x1, UPT ;  /* 0x000000010a00788c */ /* 0x000fcc000bf04070 */
[----:B------:R-:W-:-:S13]  /*0970*/  PLOP3.LUT P0, PT, PT, PT, UP0, 0x80, 0x0 ;  /* 0x000000000000781c */ /* 0x000fda0003f0f008 */
[----:B------:R-:W-:Y:S05]  /*0980*/  @P0 EXIT ;  /* 0x000000000000094d */ /* 0x000fea0003800000 */
[----:B------:R-:W-:Y:S01]  /*0990*/  MOV R6, 0xffffffff ;  /* 0xffffffff00067802 */ /* 0x000fe20000000f00 */
[----:B------:R-:W-:Y:S01]  /*09a0*/  ULDC.64 UR4, c[0x0][0x650] ;  /* 0x0001940000047ab9 */ /* 0x000fe20000000a00 */
[----:B------:R-:W-:Y:S01]  /*09b0*/  UMOV UR42, 0xffffffff ;  /* 0xffffffff002a7882 */ /* 0x000fe20000000000 */
[----:B------:R-:W-:Y:S01]  /*09c0*/  ISETP.GE.U32.AND P0, PT, R18, UR4, PT ;  /* 0x0000000412007c0c */ /* 0x000fe2000bf06070 */
[----:B------:R-:W-:Y:S01]  /*09d0*/  IMAD.MOV.U32 R23, RZ, RZ, -0x1 ;  /* 0xffffffffff177424 */ /* 0x000fe200078e00ff */
[----:B------:R0:W-:Y:S01]  /*09e0*/  STL [R1], R6 ;  /* 0x0000000601007387 */ /* 0x0001e20000100800 */
[----:B------:R-:W-:Y:S02]  /*09f0*/  PRMT R3, RZ, 0x7610, R3 ;  /* 0x00007610ff037816 */ /* 0x000fe40000000003 */
[----:B------:R-:W-:-:S13]  /*0a00*/  ISETP.GE.U32.AND.EX P0, PT, R17, UR5, PT, P0 ;  /* 0x0000000511007c0c */ /* 0x000fda000bf06100 */
[----:B0-----:R-:W-:Y:S05]  /*0a10*/  @P0 BRA `(.L_x_8) ;  /* 0x0000000400340947 */ /* 0x001fea0003800000 */
[----:B------:R-:W0:Y:S01]  /*0a20*/  LDC.64 R20, c[0x0][0x628] ;  /* 0x00018a00ff147b82 */ /* 0x000e220000000a00 */
[----:B------:R-:W-:Y:S02]  /*0a30*/  IMAD.MOV.U32 R6, RZ, RZ, R18 ;  /* 0x000000ffff067224 */ /* 0x000fe400078e0012 */
[----:B------:R-:W-:-:S05]  /*0a40*/  IMAD.MOV.U32 R7, RZ, RZ, R17 ;  /* 0x000000ffff077224 */ /* 0x000fca00078e0011 */
[----:B------:R-:W1:Y:S08]  /*0a50*/  LDC R12, c[0x0][0x630] ;  /* 0x00018c00ff0c7b82 */ /* 0x000e700000000800 */
[----:B------:R-:W2:Y:S01]  /*0a60*/  LDC.64 R22, c[0x0][0x620] ;  /* 0x00018800ff167b82 */ /* 0x000ea20000000a00 */
[----:B0-----:R-:W-:-:S04]  /*0a70*/  ISETP.NE.U32.AND P0, PT, R20, RZ, PT ;  /* 0x000000ff1400720c */ /* 0x001fc80003f05070 */
[----:B------:R-:W-:-:S13]  /*0a80*/  ISETP.NE.AND.EX P0, PT, R21, RZ, PT, P0 ;  /* 0x000000ff1500720c */ /* 0x000fda0003f05300 */
[----:B-12---:R-:W-:Y:S05]  /*0a90*/  @!P0 BRA `(.L_x_9) ;  /* 0x0000000000288947 */ /* 0x006fea0003800000 */
[----:B------:R-:W0:Y:S02]  /*0aa0*/  LDC R3, c[0x0][0x634] ;  /* 0x00018d00ff037b82 */ /* 0x000e240000000800 */
[----:B0-----:R-:W-:-:S05]  /*0ab0*/  IADD3 R3, P0, R18, R3, RZ ;  /* 0x0000000312037210 */ /* 0x001fca0007f1e0ff */
[----:B------:R-:W-:-:S04]  /*0ac0*/  IMAD.X R15, RZ, RZ, R17, P0 ;  /* 0x000000ffff0f7224 */ /* 0x000fc800000e0611 */
[----:B------:R-:W-:-:S04]  /*0ad0*/  IMAD.WIDE.U32 R6, R15, R20, RZ ;  /* 0x000000140f067225 */ /* 0x000fc800078e00ff */
[----:B------:R-:W-:-:S04]  /*0ae0*/  IMAD.WIDE.U32 R8, P0, R3, R21, R6 ;  /* 0x0000001503087225 */ /* 0x000fc80007800006 */
[----:B------:R-:W-:-:S04]  /*0af0*/  IMAD.WIDE.U32 R6, R3, R20, RZ ;  /* 0x0000001403067225 */ /* 0x000fc800078e00ff */
[----:B------:R-:W-:Y:S01]  /*0b00*/  IMAD.X R11, RZ, RZ, RZ, P0 ;  /* 0x000000ffff0b7224 */ /* 0x000fe200000e06ff */
[----:B------:R-:W-:Y:S01]  /*0b10*/  IADD3 RZ, P0, R7, R8, RZ ;  /* 0x0000000807ff7210 */ /* 0x000fe20007f1e0ff */
[----:B------:R-:W-:-:S04]  /*0b20*/  IMAD.MOV.U32 R10, RZ, RZ, R9 ;  /* 0x000000ffff0a7224 */ /* 0x000fc800078e0009 */
[----:B------:R-:W-:-:S08]  /*0b30*/  IMAD.WIDE.U32.X R6, R15, R21, R10, P0 ;  /* 0x000000150f067225 */ /* 0x000fd000000e040a */
.L_x_9:
[----:B------:R-:W0:Y:S01]  /*0b40*/  LDC.64 R26, c[0x0][0x640] ;  /* 0x00019000ff1a7b82 */ /* 0x000e220000000a00 */
[-C--:B------:R-:W-:Y:S01]  /*0b50*/  SHF.R.U64 R28, R6, R12.reuse, R7 ;  /* 0x0000000c061c7219 */ /* 0x080fe20000001207 */
[----:B------:R-:W-:Y:S01]  /*0b60*/  IMAD.MOV.U32 R19, RZ, RZ, R17 ;  /* 0x000000ffff137224 */ /* 0x000fe200078e0011 */
[----:B------:R-:W-:Y:S01]  /*0b70*/  SHF.R.U32.HI R3, RZ, R12, R7 ;  /* 0x0000000cff037219 */ /* 0x000fe20000011607 */
[----:B------:R-:W-:Y:S01]  /*0b80*/  IMAD R25, R13, R14, R4 ;  /* 0x0000000e0d197224 */ /* 0x000fe200078e0204 */
[----:B------:R-:W-:Y:S01]  /*0b90*/  IADD3 R5, P0, RZ, -R28, RZ ;  /* 0x8000001cff057210 */ /* 0x000fe20007f1e0ff */
[----:B------:R-:W-:Y:S02]  /*0ba0*/  IMAD.MOV.U32 R13, RZ, RZ, 0x1 ;  /* 0x00000001ff0d7424 */ /* 0x000fe400078e00ff */
[----:B------:R-:W1:Y:S02]  /*0bb0*/  LDC R10, c[0x0][0x618] ;  /* 0x00018600ff0a7b82 */ /* 0x000e640000000800 */
[----:B------:R-:W-:-:S02]  /*0bc0*/  IMAD.X R3, RZ, RZ, ~R3, P0 ;  /* 0x000000ffff037224 */ /* 0x000fc400000e0e03 */
[----:B------:R-:W-:-:S04]  /*0bd0*/  IMAD.WIDE.U32 R6, R5, R22, R18 ;  /* 0x0000001605067225 */ /* 0x000fc800078e0012 */
[----:B------:R-:W2:Y:S01]  /*0be0*/  LDC R20, c[0x0][0x608] ;  /* 0x00018200ff147b82 */ /* 0x000ea20000000800 */
[----:B------:R-:W-:Y:S01]  /*0bf0*/  IMAD R8, R3, R22, RZ ;  /* 0x0000001603087224 */ /* 0x000fe200078e02ff */
[----:B------:R-:W-:-:S03]  /*0c00*/  MOV R3, 0xffffffff ;  /* 0xffffffff00037802 */ /* 0x000fc60000000f00 */
[----:B------:R-:W-:-:S03]  /*0c10*/  IMAD R5, R5, R23, R8 ;  /* 0x0000001705057224 */ /* 0x000fc600078e0208 */
[----:B------:R-:W3:Y:S01]  /*0c20*/  LDC R24, c[0x0][0x658] ;  /* 0x00019600ff187b82 */ /* 0x000ee20000000800 */
[----:B------:R-:W-:Y:S01]  /*0c30*/  IMAD.IADD R5, R7, 0x1, R5 ;  /* 0x0000000107057824 */ /* 0x000fe200078e0205 */
[----:B0-----:R-:W-:-:S04]  /*0c40*/  ISETP.NE.U32.AND P0, PT, R26, RZ, PT ;  /* 0x000000ff1a00720c */ /* 0x001fc80003f05070 */
[----:B------:R-:W-:Y:S02]  /*0c50*/  ISETP.NE.AND.EX P0, PT, R27, RZ, PT, P0 ;  /* 0x000000ff1b00720c */ /* 0x000fe40003f05300 */
[----:B------:R-:W0:Y:S01]  /*0c60*/  LDC R22, c[0x0][0x600] ;  /* 0x00018000ff167b82 */ /* 0x000e220000000800 */
[-CC-:B-1----:R-:W-:Y:S02]  /*0c70*/  SHF.R.U64 R12, R6, R10.reuse, R5.reuse ;  /* 0x0000000a060c7219 */ /* 0x182fe40000001205 */
[----:B------:R-:W-:-:S05]  /*0c80*/  SHF.R.U32.HI R5, RZ, R10, R5 ;  /* 0x0000000aff057219 */ /* 0x000fca0000011605 */
[----:B------:R-:W1:Y:S01]  /*0c90*/  LDC R15, c[0x0][0x648] ;  /* 0x00019200ff0f7b82 */ /* 0x000e620000000800 */
[-CC-:B--2---:R-:W-:Y:S02]  /*0ca0*/  SHF.R.U64 R23, R12, R20.reuse, R5.reuse ;  /* 0x000000140c177219 */ /* 0x184fe40000001205 */
[----:B------:R-:W-:-:S05]  /*0cb0*/  SHF.R.U32.HI R5, RZ, R20, R5 ;  /* 0x00000014ff057219 */ /* 0x000fca0000011605 */
[----:B------:R-:W2:Y:S01]  /*0cc0*/  LDC R19, c[0x0][0x638] ;  /* 0x00018e00ff137b82 */ /* 0x000ea20000000800 */
[-CC-:B---3--:R-:W-:Y:S02]  /*0cd0*/  SHF.R.U64 R14, R23, R24.reuse, R5.reuse ;  /* 0x00000018170e7219 */ /* 0x188fe40000001205 */
[-C--:B------:R-:W-:Y:S02]  /*0ce0*/  SHF.L.U32 R3, R3, R24.reuse, RZ ;  /* 0x0000001803037219 */ /* 0x080fe400000006ff */
[----:B------:R-:W-:Y:S01]  /*0cf0*/  SHF.R.U32.HI R5, RZ, R24, R5 ;  /* 0x00000018ff057219 */ /* 0x000fe20000011605 */
[----:B------:R-:W-:Y:S01]  /*0d00*/  IMAD.MOV.U32 R4, RZ, RZ, R14 ;  /* 0x000000ffff047224 */ /* 0x000fe200078e000e */
[----:B------:R-:W-:Y:S01]  /*0d10*/  LOP3.LUT R10, RZ, R3, RZ, 0x33, !PT ;  /* 0x00000003ff0a7212 */ /* 0x000fe200078e33ff */
[----:B------:R-:W3:Y:S01]  /*0d20*/  LDC R21, c[0x0][0x610] ;  /* 0x00018400ff157b82 */ /* 0x000ee20000000800 */
[----:B------:R-:W-:Y:S05]  /*0d30*/  @!P0 BRA `(.L_x_10) ;  /* 0x0000000000288947 */ /* 0x000fea0003800000 */
[----:B------:R-:W4:Y:S02]  /*0d40*/  LDC R3, c[0x0][0x64c] ;  /* 0x00019300ff037b82 */ /* 0x000f240000000800 */
[----:B----4-:R-:W-:-:S05]  /*0d50*/  IADD3 R3, P0, R14, R3, RZ ;  /* 0x000000030e037210 */ /* 0x010fca0007f1e0ff */
        /* <DEDUP_REMOVED lines=8> */
.L_x_10:
[----:B-1----:R-:W-:Y:S01]  /*0de0*/  SHF.R.U64 R4, R4, R15, R5 ;  /* 0x0000000f04047219 */ /* 0x002fe20000001205 */
[----:B0-----:R-:W-:Y:S01]  /*0df0*/  VIADD R5, R22, 0xffffffff ;  /* 0xffffffff16057836 */ /* 0x001fe20000000000 */
[----:B------:R-:W-:Y:S02]  /*0e00*/  SHF.L.U32 R3, R13, R24, RZ ;  /* 0x000000180d037219 */ /* 0x000fe400000006ff */
[----:B------:R-:W-:Y:S01]  /*0e10*/  LOP3.LUT R10, R23, R10, RZ, 0xc0, !PT ;  /* 0x0000000a170a7212 */ /* 0x000fe200078ec0ff */
[----:B------:R-:W-:Y:S01]  /*0e20*/  IMAD.MOV R6, RZ, RZ, -R4 ;  /* 0x000000ffff067224 */ /* 0x000fe200078e0a04 */
[----:B------:R-:W-:Y:S02]  /*0e30*/  LOP3.LUT R12, R12, R5, RZ, 0xc0, !PT ;  /* 0x000000050c0c7212 */ /* 0x000fe400078ec0ff */
[----:B------:R-:W-:Y:S01]  /*0e40*/  SEL R0, R0, R25, !P2 ;  /* 0x0000001900007207 */ /* 0x000fe20005000000 */
[----:B------:R-:W-:Y:S01]  /*0e50*/  IMAD R5, R3, R4, R10 ;  /* 0x0000000403057224 */ /* 0x000fe200078e020a */
[----:B------:R-:W-:Y:S01]  /*0e60*/  R2UR UR42, R28 ;  /* 0x000000001c2a72ca */ /* 0x000fe200000e0000 */
[----:B--2---:R-:W-:-:S02]  /*0e70*/  IMAD R3, R6, R19, R14 ;  /* 0x0000001306037224 */ /* 0x004fc400078e020e */
[----:B---3--:R-:W-:Y:S02]  /*0e80*/  IMAD R0, R5, R21, R0 ;  /* 0x0000001505007224 */ /* 0x008fe400078e0200 */
[----:B------:R-:W-:Y:S02]  /*0e90*/  IMAD R3, R3, R22, R12 ;  /* 0x0000001603037224 */ /* 0x000fe400078e020c */
[----:B------:R-:W-:-:S03]  /*0ea0*/  IMAD.MOV.U32 R4, RZ, RZ, 0x1 ;  /* 0x00000001ff047424 */ /* 0x000fc600078e00ff */
[----:B------:R-:W-:Y:S02]  /*0eb0*/  SEL R5, R3, R0, !P2 ;  /* 0x0000000003057207 */ /* 0x000fe40005000000 */
[----:B------:R-:W-:Y:S02]  /*0ec0*/  SEL R23, R0, R3, !P2 ;  /* 0x0000000300177207 */ /* 0x000fe40005000000 */
[----:B------:R-:W-:Y:S01]  /*0ed0*/  PRMT R3, R4, 0x7610, R3 ;  /* 0x0000761004037816 */ /* 0x000fe20000000003 */
[----:B------:R0:W-:Y:S06]  /*0ee0*/  STL [R1], R5 ;  /* 0x0000000501007387 */ /* 0x0001ec0000100800 */
.L_x_8:
[----:B------:R-:W-:-:S08]  /*0ef0*/  NOP ;  /* 0x0000000000007918 */ /* 0x000fd00000000000 */
[----:B------:R-:W1:Y:S02]  /*0f00*/  USETMAXREG.TRY_ALLOC.CTAPOOL UP0, 0xe8 ;  /* 0x000000e8000079c8 */ /* 0x000e640008000600 */
[----:B-1----:R-:W-:-:S13]  /*0f10*/  PLOP3.LUT P0, PT, PT, PT, UP0, 0x80, 0x0 ;  /* 0x000000000000781c */ /* 0x002fda0003f0f008 */
[----:B------:R-:W-:Y:S05]  /*0f20*/  @!P0 BRA `(.L_x_8) ;  /* 0xfffffffc00f08947 */ /* 0x000fea000383ffff */
[----:B------:R-:W-:Y:S01]  /*0f30*/  ULDC.64 UR4, c[0x0][0x598] ;  /* 0x0001660000047ab9 */ /* 0x000fe20000000a00 */
[----:B------:R-:W-:Y:S01]  /*0f40*/  ULDC.64 UR36, c[0x0][0x208] ;  /* 0x0000820000247ab9 */ /* 0x000fe20000000a00 */
[----:B------:R-:W-:-:S04]  /*0f50*/  ISETP.NE.U32.AND P0, PT, RZ, UR4, PT ;  /* 0x00000004ff007c0c */ /* 0x000fc8000bf05070 */
[----:B------:R-:W-:-:S13]  /*0f60*/  ISETP.NE.AND.EX P0, PT, RZ, UR5, PT, P0 ;  /* 0x00000005ff007c0c */ /* 0x000fda000bf05300 */
[----:B------:R-:W-:Y:S05]  /*0f70*/  @!P0 BRA `(.L_x_11) ;  /* 0x00000000001c8947 */ /* 0x000fea0003800000 */
[----:B0-----:R-:W0:Y:S02]  /*0f80*/  LDC.64 R4, c[0x0][0x598] ;  /* 0x00016600ff047b82 */ /* 0x001e240000000a00 */
[----:B0-----:R-:W2:Y:S02]  /*0f90*/  LDG.E.64 R4, desc[UR36][R4.64] ;  /* 0x0000002404047981 */ /* 0x001ea4000c1e1b00 */
[----:B--2---:R-:W-:-:S04]  /*0fa0*/  ISETP.NE.U32.AND P0, PT, R4, RZ, PT ;  /* 0x000000ff0400720c */ /* 0x004fc80003f05070 */
[----:B------:R-:W-:-:S13]  /*0fb0*/  ISETP.NE.AND.EX P0, PT, R5, RZ, PT, P0 ;  /* 0x000000ff0500720c */ /* 0x000fda0003f05300 */
[----:B------:R-:W-:Y:S05]  /*0fc0*/  @!P0 BRA `(.L_x_11) ;  /* 0x0000000000088947 */ /* 0x000fea0003800000 */
[----:B------:R0:W5:Y:S01]  /*0fd0*/  LD.E R19, desc[UR36][R4.64] ;  /* 0x0000002404137980 */ /* 0x000162000c101900 */
[----:B------:R-:W-:Y:S05]  /*0fe0*/  BRA `(.L_x_12) ;  /* 0x0000000000247947 */ /* 0x000fea0003800000 */
.L_x_11:
[----:B------:R-:W-:Y:S02]  /*0ff0*/  ULDC.64 UR4, c[0x0][0x588] ;  /* 0x0001620000047ab9 */ /* 0x000fe40000000a00 */
[----:B------:R-:W-:-:S04]  /*1000*/  ISETP.NE.U32.AND P0, PT, RZ, UR4, PT ;  /* 0x00000004ff007c0c */ /* 0x000fc8000bf05070 */
[----:B------:R-:W-:-:S13]  /*1010*/  ISETP.NE.AND.EX P0, PT, RZ, UR5, PT, P0 ;  /* 0x00000005ff007c0c */ /* 0x000fda000bf05300 */
[----:B------:R-:W-:Y:S05]  /*1020*/  @!P0 BRA `(.L_x_13) ;  /* 0x00000000000c8947 */ /* 0x000fea0003800000 */
[----:B0-----:R-:W0:Y:S02]  /*1030*/  LDC.64 R4, c[0x0][0x588] ;  /* 0x00016200ff047b82 */ /* 0x001e240000000a00 */
[----:B0-----:R1:W5:Y:S01]  /*1040*/  LDG.E R19, desc[UR36][R4.64] ;  /* 0x0000002404137981 */ /* 0x001362000c1e1900 */
[----:B------:R-:W-:Y:S05]  /*1050*/  BRA `(.L_x_12) ;  /* 0x0000000000087947 */ /* 0x000fea0003800000 */
.L_x_13:
[----:B------:R-:W-:Y:S02]  /*1060*/  ULDC UR4, c[0x0][0x580] ;  /* 0x0001600000047ab9 */ /* 0x000fe40000000800 */
[----:B------:R-:W-:-:S07]  /*1070*/  MOV R19, UR4 ;  /* 0x0000000400137c02 */ /* 0x000fce0008000f00 */
.L_x_12:
[----:B------:R-:W-:Y:S02]  /*1080*/  ULDC.64 UR4, c[0x0][0x5a0] ;  /* 0x0001680000047ab9 */ /* 0x000fe40000000a00 */
[----:B------:R-:W-:-:S04]  /*1090*/  ISETP.NE.U32.AND P0, PT, RZ, UR4, PT ;  /* 0x00000004ff007c0c */ /* 0x000fc8000bf05070 */
[----:B------:R-:W-:-:S13]  /*10a0*/  ISETP.NE.AND.EX P0, PT, RZ, UR5, PT, P0 ;  /* 0x00000005ff007c0c */ /* 0x000fda000bf05300 */
[----:B------:R-:W-:Y:S05]  /*10b0*/  @!P0 BRA `(.L_x_14) ;  /* 0x00000000001c8947 */ /* 0x000fea0003800000 */
[----:B01----:R-:W0:Y:S02]  /*10c0*/  LDC.64 R4, c[0x0][0x5a0] ;  /* 0x00016800ff047b82 */ /* 0x003e240000000a00 */
[----:B0-----:R-:W2:Y:S02]  /*10d0*/  LDG.E.64 R4, desc[UR36][R4.64] ;  /* 0x0000002404047981 */ /* 0x001ea4000c1e1b00 */
[----:B--2---:R-:W-:-:S04]  /*10e0*/  ISETP.NE.U32.AND P0, PT, R4, RZ, PT ;  /* 0x000000ff0400720c */ /* 0x004fc80003f05070 */
[----:B------:R-:W-:-:S13]  /*10f0*/  ISETP.NE.AND.EX P0, PT, R5, RZ, PT, P0 ;  /* 0x000000ff0500720c */ /* 0x000fda0003f05300 */
[----:B------:R-:W-:Y:S05]  /*1100*/  @!P0 BRA `(.L_x_14) ;  /* 0x0000000000088947 */ /* 0x000fea0003800000 */
[----:B------:R0:W5:Y:S01]  /*1110*/  LD.E R22, desc[UR36][R4.64] ;  /* 0x0000002404167980 */ /* 0x000162000c101900 */
[----:B------:R-:W-:Y:S05]  /*1120*/  BRA `(.L_x_15) ;  /* 0x0000000000247947 */ /* 0x000fea0003800000 */
.L_x_14:
[----:B------:R-:W-:Y:S02]  /*1130*/  ULDC.64 UR4, c[0x0][0x590] ;  /* 0x0001640000047ab9 */ /* 0x000fe40000000a00 */
[----:B------:R-:W-:-:S04]  /*1140*/  ISETP.NE.U32.AND P0, PT, RZ, UR4, PT ;  /* 0x00000004ff007c0c */ /* 0x000fc8000bf05070 */
[----:B------:R-:W-:-:S13]  /*1150*/  ISETP.NE.AND.EX P0, PT, RZ, UR5, PT, P0 ;  /* 0x00000005ff007c0c */ /* 0x000fda000bf05300 */
[----:B------:R-:W-:Y:S05]  /*1160*/  @!P0 BRA `(.L_x_16) ;  /* 0x00000000000c8947 */ /* 0x000fea0003800000 */
[----:B01----:R-:W0:Y:S02]  /*1170*/  LDC.64 R4, c[0x0][0x590] ;  /* 0x00016400ff047b82 */ /* 0x003e240000000a00 */
[----:B0-----:R1:W5:Y:S01]  /*1180*/  LDG.E R22, desc[UR36][R4.64] ;  /* 0x0000002404167981 */ /* 0x001362000c1e1900 */
[----:B------:R-:W-:Y:S05]  /*1190*/  BRA `(.L_x_15) ;  /* 0x0000000000087947 */ /* 0x000fea0003800000 */
.L_x_16:
[----:B------:R-:W-:Y:S02]  /*11a0*/  ULDC UR4, c[0x0][0x584] ;  /* 0x0001610000047ab9 */ /* 0x000fe40000000800 */
[----:B------:R-:W-:-:S07]  /*11b0*/  IMAD.U32 R22, RZ, RZ, UR4 ;  /* 0x00000004ff167e24 */ /* 0x000fce000f8e00ff */
.L_x_15:
[----:B------:R-:W-:-:S13]  /*11c0*/  LOP3.LUT P0, RZ, R3, 0xff, RZ, 0xc0, !PT ;  /* 0x000000ff03ff7812 */ /* 0x000fda000780c0ff */
[----:B------:R-:W-:Y:S05]  /*11d0*/  @!P0 EXIT ;  /* 0x000000000000894d */ /* 0x000fea0003800000 */
[----:B------:R-:W-:Y:S01]  /*11e0*/  ULDC UR4, c[0x0][0x28c] ;  /* 0x0000a30000047ab9 */ /* 0x000fe20000000800 */
[----:B------:R-:W-:Y:S01]  /*11f0*/  UMOV UR38, URZ ;  /* 0x0000003f00267c82 */ /* 0x000fe20008000000 */
[----:B------:R-:W-:Y:S01]  /*1200*/  UIADD3 UR4, UR4, 0x3f, URZ ;  /* 0x0000003f04047890 */ /* 0x000fe2000fffe03f */
[----:B------:R-:W-:-:S03]  /*1210*/  UMOV UR39, URZ ;  /* 0x0000003f00277c82 */ /* 0x000fc60008000000 */
[----:B------:R-:W-:-:S04]  /*1220*/  USHF.R.S32.HI UR5, URZ, 0x1f, UR4 ;  /* 0x0000001f3f057899 */ /* 0x000fc80008011404 */
[----:B------:R-:W-:-:S04]  /*1230*/  ULEA.HI UR5, UR5, UR4, URZ, 0x6 ;  /* 0x0000000405057291 */ /* 0x000fc8000f8f303f */
[----:B------:R-:W-:-:S12]  /*1240*/  USHF.R.S32.HI UR41, URZ, 0x6, UR5 ;  /* 0x000000063f297899 */ /* 0x000fd80008011405 */
.L_x_418:
[----:B------:R-:W2:Y:S01]  /*1250*/  S2R R0, SR_TID.X ;  /* 0x0000000000007919 */ /* 0x000ea20000002100 */
[----:B---3--:R-:W3:Y:S01]  /*1260*/  S2UR UR7, SR_CgaCtaId ;  /* 0x00000000000779c3 */ /* 0x008ee20000008800 */
[----:B------:R-:W-:Y:S02]  /*1270*/  UMOV UR6, 0x400 ;  /* 0x0000040000067882 */ /* 0x000fe40000000000 */
[----:B---3--:R-:W-:Y:S01]  /*1280*/  ULEA UR6, UR7, UR6, 0x18 ;  /* 0x0000000607067291 */ /* 0x008fe2000f8ec03f */
[----:B--2---:R-:W-:-:S04]  /*1290*/  LOP3.LUT R0, R0, 0x80, RZ, 0xc0, !PT ;  /* 0x0000008000007812 */ /* 0x004fc800078ec0ff */
[----:B------:R-:W-:-:S06]  /*12a0*/  SHF.R.U32.HI R0, RZ, 0x7, R0 ;  /* 0x00000007ff007819 */ /* 0x000fcc0000011600 */
[----:B------:R-:W2:Y:S02]  /*12b0*/  SHFL.IDX PT, R0, R0, RZ, 0x1f ;  /* 0x00001fff00007589 */ /* 0x000ea400000e0000 */
[----:B--2---:R-:W-:-:S13]  /*12c0*/  R2UR UR4, R0 ;  /* 0x00000000000472ca */ /* 0x004fda00000e0000 */
[----:B------:R-:W-:-:S04]  /*12d0*/  ULEA.HI UR5, UR4, UR4, URZ, 0x1 ;  /* 0x0000000404057291 */ /* 0x000fc8000f8f083f */
[----:B------:R-:W-:-:S04]  /*12e0*/  ULOP3.LUT UR5, UR5, 0x7fffe, URZ, 0xc0, !UPT ;  /* 0x0007fffe05057892 */ /* 0x000fc8000f8ec03f */
[----:B------:R-:W-:-:S03]  /*12f0*/  UIADD3 UR5, UR4, -UR5, URZ ;  /* 0x8000000504057290 */ /* 0x000fc6000fffe03f */
[----:B------:R-:W-:Y:S01]  /*1300*/  ULDC UR4, c[0x0][0x28c] ;  /* 0x0000a30000047ab9 */ /* 0x000fe20000000800 */
[----:B------:R-:W-:Y:S01]  /*1310*/  ULEA UR5, UR5, UR6, 0xd ;  /* 0x0000000605057291 */ /* 0x000fe2000f8e683f */
[----:B------:R-:W-:-:S03]  /*1320*/  ISETP.LT.AND P0, PT, RZ, UR4, PT ;  /* 0x00000004ff007c0c */ /* 0x000fc6000bf01270 */
[----:B------:R-:W-:-:S04]  /*1330*/  UIADD3 UR5, UR5, 0x100, URZ ;  /* 0x0000010005057890 */ /* 0x000fc8000fffe03f */
[----:B------:R-:W-:-:S04]  /*1340*/  USHF.R.U32.HI UR5, URZ, 0x4, UR5 ;  /* 0x000000043f057899 */ /* 0x000fc80008011605 */
[----:B------:R-:W-:Y:S02]  /*1350*/  ULOP3.LUT UR43, UR5, 0x3fff, URZ, 0xc0, !UPT ;  /* 0x00003fff052b7892 */ /* 0x000fe4000f8ec03f */
[----:B----4-:R-:W-:Y:S10]  /*1360*/  @P0 BRA `(.L_x_17) ;  /* 0x0000000000400947 */ /* 0x010ff40003800000 */
[----:B------:R-:W-:Y:S01]  /*1370*/  MOV R0, 0x0 ;  /* 0x0000000000007802 */ /* 0x000fe20000000f00 */
[----:B------:R-:W-:Y:S01]  /*1380*/  ULDC.64 UR4, c[0x4][0x68] ;  /* 0x01001a0000047ab9 */ /* 0x000fe20000000a00 */
[----:B------:R-:W-:Y:S01]  /*1390*/  ULDC.64 UR6, c[0x4][0x8] ;  /* 0x0100020000067ab9 */ /* 0x000fe20000000a00 */
[----:B01----:R-:W-:Y:S01]  /*13a0*/  IMAD.U32 R4, RZ, RZ, UR4 ;  /* 0x00000004ff047e24 */ /* 0x003fe2000f8e00ff */
[----:B------:R0:W1:Y:S01]  /*13b0*/  LDC.64 R14, c[0x4][R0] ;  /* 0x01000000000e7b82 */ /* 0x0000620000000a00 */
[----:B------:R-:W-:Y:S01]  /*13c0*/  IMAD.U32 R5, RZ, RZ, UR5 ;  /* 0x00000005ff057e24 */ /* 0x000fe2000f8e00ff */
[----:B------:R-:W-:Y:S01]  /*13d0*/  ULDC.64 UR4, c[0x4][0x70] ;  /* 0x01001c0000047ab9 */ /* 0x000fe20000000a00 */
[----:B------:R-:W-:Y:S01]  /*13e0*/  IMAD.U32 R10, RZ, RZ, UR6 ;  /* 0x00000006ff0a7e24 */ /* 0x000fe2000f8e00ff */
[----:B------:R-:W-:Y:S01]  /*13f0*/  MOV R12, 0x1 ;  /* 0x00000001000c7802 */ /* 0x000fe20000000f00 */
[----:B------:R-:W-:Y:S02]  /*1400*/  IMAD.U32 R6, RZ, RZ, UR4 ;  /* 0x00000004ff067e24 */ /* 0x000fe4000f8e00ff */
[----:B------:R-:W-:-:S02]  /*1410*/  IMAD.U32 R7, RZ, RZ, UR5 ;  /* 0x00000005ff077e24 */ /* 0x000fc4000f8e00ff */
[----:B------:R-:W-:Y:S02]  /*1420*/  IMAD.U32 R11, RZ, RZ, UR7 ;  /* 0x00000007ff0b7e24 */ /* 0x000fe4000f8e00ff */
[----:B------:R-:W-:Y:S02]  /*1430*/  IMAD.MOV.U32 R8, RZ, RZ, 0x1e1 ;  /* 0x000001e1ff087424 */ /* 0x000fe400078e00ff */
[----:B0-----:R-:W-:-:S07]  /*1440*/  IMAD.MOV.U32 R13, RZ, RZ, RZ ;  /* 0x000000ffff0d7224 */ /* 0x001fce00078e00ff */
[----:B------:R-:W-:-:S07]  /*1450*/  LEPC R20, `(.L_x_17) ;  /* 0x000000001014794e */ /* 0x000fce0000000000 */
[----:B-1---5:R-:W-:Y:S05]  /*1460*/  CALL.ABS.NOINC R14 ;  /* 0x000000000e007343 */ /* 0x022fea0003c00000 */
.L_x_17:
[----:B------:R-:W-:-:S06]  /*1470*/  ULOP3.LUT UR4, UR40, 0x1, URZ, 0xfc, !UPT ;  /* 0x0000000128047892 */ /* 0x000fcc000f8efc3f */
[----:B------:R-:W-:-:S05]  /*1480*/  IMAD.U32 R0, RZ, RZ, UR4 ;  /* 0x00000004ff007e24 */ /* 0x000fca000f8e00ff */
[----:B------:R-:W-:-:S13]  /*1490*/  ISETP.NE.AND P0, PT, R0, 0x3, PT ;  /* 0x000000030000780c */ /* 0x000fda0003f05270 */
[----:B------:R-:W-:Y:S05]  /*14a0*/  @!P0 BRA `(.L_x_18) ;  /* 0x0000000000048947 */ /* 0x000fea0003800000 */
[----:B------:R-:W-:Y:S01]  /*14b0*/  BPT.TRAP 0x1 ;  /* 0x000000040000795c */ /* 0x000fe20000300000 */
.L_x_18:
[----:B------:R-:W2:Y:S01]  /*14c0*/  S2UR UR5, SR_CgaCtaId ;  /* 0x00000000000579c3 */ /* 0x000ea20000008800 */
[----:B------:R-:W-:Y:S01]  /*14d0*/  UMOV UR4, 0x400 ;  /* 0x0000040000047882 */ /* 0x000fe20000000000 */
[----:B------:R-:W-:Y:S02]  /*14e0*/  IMAD.U32 R0, RZ, RZ, UR38 ;  /* 0x00000026ff007e24 */ /* 0x000fe4000f8e00ff */
[----:B01----:R-:W-:-:S03]  /*14f0*/  IMAD.U32 R4, RZ, RZ, UR39 ;  /* 0x00000027ff047e24 */ /* 0x003fc6000f8e00ff */
[----:B------:R-:W-:Y:S01]  /*1500*/  SHF.L.U32 R0, R0, 0x1f, RZ ;  /* 0x0000001f00007819 */ /* 0x000fe200000006ff */
[----:B--2---:R-:W-:-:S06]  /*1510*/  ULEA UR4, UR5, UR4, 0x18 ;  /* 0x0000000405047291 */ /* 0x004fcc000f8ec03f */
[----:B------:R-:W-:-:S04]  /*1520*/  IMAD.U32 R5, RZ, RZ, UR4 ;  /* 0x00000004ff057e24 */ /* 0x000fc8000f8e00ff */
[----:B------:R-:W-:-:S04]  /*1530*/  IMAD R3, R4, 0x8, R5 ;  /* 0x0000000804037824 */ /* 0x000fc800078e0205 */
[----:B------:R0:W1:Y:S01]  /*1540*/  SYNCS.PHASECHK.TRANS64.TRYWAIT P1, [R3+URZ], R0 ;  /* 0x00000000030075a7 */ /* 0x000062000802017f */
[----:B------:R-:W-:Y:S05]  /*1550*/  @!P0 BRA `(.L_x_19) ;  /* 0x0000000000048947 */ /* 0x000fea0003800000 */
[----:B------:R-:W-:Y:S01]  /*1560*/  BPT.TRAP 0x1 ;  /* 0x000000040000795c */ /* 0x000fe20000300000 */
.L_x_19:
[----:B-1----:R-:W-:Y:S05]  /*1570*/  @P1 BRA `(.L_x_20) ;  /* 0x0000000000081947 */ /* 0x002fea0003800000 */
[----:B------:R-:W1:Y:S02]  /*1580*/  SYNCS.PHASECHK.TRANS64.TRYWAIT P1, [R3+URZ], R0 ;  /* 0x00000000030075a7 */ /* 0x000e64000802017f */
[----:B-1----:R-:W-:Y:S05]  /*1590*/  @!P1 BRA `(.L_x_21) ;  /* 0x000000e800509947 */ /* 0x002fea0003800000 */
.L_x_20:
[----:B------:R-:W-:-:S04]  /*15a0*/  UISETP.LT.AND UP0, UPT, UR41, 0x1, UPT ;  /* 0x000000012900788c */ /* 0x000fc8000bf01270 */
[----:B------:R-:W-:-:S06]  /*15b0*/  USEL UR4, UR41, 0x1, UP0 ;  /* 0x0000000129047887 */ /* 0x000fcc0008000000 */
[----:B01----:R-:W-:Y:S01]  /*15c0*/  IMAD.U32 R0, RZ, RZ, UR4 ;  /* 0x00000004ff007e24 */ /* 0x003fe2000f8e00ff */
[----:B------:R-:W-:Y:S05]  /*15d0*/  WARPSYNC.ALL ;  /* 0x0000000000007948 */ /* 0x000fea0003800000 */
[----:B------:R-:W-:-:S04]  /*15e0*/  IADD3 R0, -R0, UR41, RZ ;  /* 0x0000002900007c10 */ /* 0x000fc8000fffe1ff */
[----:B------:R-:W-:Y:S02]  /*15f0*/  ISETP.GE.AND P1, PT, R0, 0x1, PT ;  /* 0x000000010000780c */ /* 0x000fe40003f26270 */
[----:B------:R-:W-:Y:S01]  /*1600*/  R2UR UR4, R5 ;  /* 0x00000000050472ca */ /* 0x000fe200000e0000 */
[----:B------:R-:W-:Y:S01]  /*1610*/  WARPGROUP.ARRIVE ;  /* 0x00000000000079c5 */ /* 0x000fe20000000000 */
[----:B------:R-:W-:Y:S01]  /*1620*/  UMOV UR9, 0x40000040 ;  /* 0x4000004000097882 */ /* 0x000fe20000000000 */
[----:B------:R-:W-:-:S10]  /*1630*/  UMOV UR11, 0x40000040 ;  /* 0x40000040000b7882 */ /* 0x000fd40000000000 */
[----:B------:R-:W-:-:S04]  /*1640*/  UIADD3 UR4, UR4, 0x18100, URZ ;  /* 0x0001810004047890 */ /* 0x000fc8000fffe03f */
[----:B------:R-:W-:-:S04]  /*1650*/  USHF.R.U32.HI UR4, URZ, 0x4, UR4 ;  /* 0x000000043f047899 */ /* 0x000fc80008011604 */
[----:B------:R-:W-:Y:S02]  /*1660*/  ULOP3.LUT UR5, UR4, 0x3fff, URZ, 0xc0, !UPT ;  /* 0x00003fff04057892 */ /* 0x000fe4000f8ec03f */
[----:B------:R-:W-:Y:S02]  /*1670*/  ULOP3.LUT UR4, UR43, 0x10000, URZ, 0xfc, !UPT ;  /* 0x000100002b047892 */ /* 0x000fe4000f8efc3f */
[----:B------:R-:W-:Y:S02]  /*1680*/  ULOP3.LUT UR5, UR5, 0x10000, URZ, 0xfc, !UPT ;  /* 0x0001000005057892 */ /* 0x000fe4000f8efc3f */
[----:B------:R-:W-:Y:S02]  /*1690*/  UIMAD UR6, UR39, 0x600, UR4 ;  /* 0x00000600270678a4 */ /* 0x000fe4000f8e0204 */
[----:B------:R-:W-:-:S05]  /*16a0*/  UIMAD UR7, UR39, 0x600, UR5 ;  /* 0x00000600270778a4 */ /* 0x000fca000f8e0205 */
[----:B------:R-:W-:Y:S02]  /*16b0*/  UMOV UR8, UR6 ;  /* 0x0000000600087c82 */ /* 0x000fe40008000000 */
[----:B------:R-:W-:Y:S02]  /*16c0*/  UMOV UR10, UR7 ;  /* 0x00000007000a7c82 */ /* 0x000fe40008000000 */
[----:B------:R-:W-:Y:S01]  /*16d0*/  HGMMA.64x192x16.F32.BF16 R120, gdesc[UR8], RZ, !UPT, gsb0 ;  /* 0x02e00000087879f0 */ /* 0x000fe2000c0018ff */
[----:B------:R-:W-:Y:S01]  /*16e0*/  UIADD3 UR8, UR6, 0x400, URZ ;  /* 0x0000040006087890 */ /* 0x000fe2000fffe03f */
[----:B------:R-:W-:Y:S01]  /*16f0*/  UMOV UR9, 0x40000040 ;  /* 0x4000004000097882 */ /* 0x000fe20000000000 */
[----:B------:R-:W-:Y:S02]  /*1700*/  WARPGROUP.DEPBAR.LE gsb0, 0x0 ;  /* 0x00008000000079c5 */ /* 0x000fe40000010000 */
[----:B------:R-:W-:-:S15]  /*1710*/  WARPGROUP.ARRIVE ;  /* 0x00000000000079c5 */ /* 0x000fde0000000000 */
[----:B------:R-:W-:Y:S01]  /*1720*/  HGMMA.64x192x16.F32.BF16 R24, gdesc[UR8], RZ, !UPT, gsb0 ;  /* 0x02e00000081879f0 */ /* 0x000fe2000c0018ff */
[----:B------:R-:W-:Y:S02]  /*1730*/  UIADD3 UR8, UR6, 0x2, URZ ;  /* 0x0000000206087890 */ /* 0x000fe4000fffe03f */
[----:B------:R-:W-:Y:S01]  /*1740*/  UIADD3 UR10, UR7, 0x2, URZ ;  /* 0x00000002070a7890 */ /* 0x000fe2000fffe03f */
[----:B------:R-:W-:Y:S01]  /*1750*/  UMOV UR9, 0x40000040 ;  /* 0x4000004000097882 */ /* 0x000fe20000000000 */
[----:B------:R-:W-:Y:S01]  /*1760*/  UMOV UR11, 0x40000040 ;  /* 0x40000040000b7882 */ /* 0x000fe20000000000 */
[----:B------:R-:W-:Y:S02]  /*1770*/  WARPGROUP.DEPBAR.LE gsb0, 0x0 ;  /* 0x00008000000079c5 */ /* 0x000fe40000010000 */
[----:B------:R-:W-:-:S12]  /*1780*/  WARPGROUP.ARRIVE ;  /* 0x00000000000079c5 */ /* 0x000fd80000000000 */
[----:B------:R-:W-:Y:S01]  /*1790*/  HGMMA.64x192x16.F32.BF16 R120, gdesc[UR8], R120, gsb0 ;  /* 0x02e00000087879f0 */ /* 0x000fe20008001878 */
[----:B------:R-:W-:Y:S01]  /*17a0*/  UIADD3 UR8, UR6, 0x402, URZ ;  /* 0x0000040206087890 */ /* 0x000fe2000fffe03f */
[----:B------:R-:W-:Y:S01]  /*17b0*/  UMOV UR9, 0x40000040 ;  /* 0x4000004000097882 */ /* 0x000fe20000000000 */
[----:B------:R-:W-:Y:S02]  /*17c0*/  WARPGROUP.DEPBAR.LE gsb0, 0x0 ;  /* 0x00008000000079c5 */ /* 0x000fe40000010000 */
[----:B------:R-:W-:-:S15]  /*17d0*/  WARPGROUP.ARRIVE ;  /* 0x00000000000079c5 */ /* 0x000fde0000000000 */
[----:B------:R-:W-:Y:S01]  /*17e0*/  HGMMA.64x192x16.F32.BF16 R24, gdesc[UR8], R24, gsb0 ;  /* 0x02e00000081879f0 */ /* 0x000fe20008001818 */
        /* <DEDUP_REMOVED lines=23> */
[----:B------:R-:W-:Y:S03]  /*1960*/  HGMMA.64x192x16.F32.BF16 R24, gdesc[UR8], R24, gsb0 ;  /* 0x02e00000081879f0 */ /* 0x000fe60008001818 */
[----:B------:R-:W-:Y:S02]  /*1970*/  WARPGROUP.DEPBAR.LE gsb0, 0x0 ;  /* 0x00008000000079c5 */ /* 0x000fe40000010000 */
[----:B------:R-:W-:Y:S05]  /*1980*/  @!P1 BRA `(.L_x_22) ;  /* 0x0000000400849947 */ /* 0x000fea0003800000 */
[----:B------:R-:W-:Y:S01]  /*1990*/  UIADD3 UR7, UR39, 0x1, URZ ;  /* 0x0000000127077890 */ /* 0x000fe2000fffe03f */
[----:B------:R-:W-:Y:S01]  /*19a0*/  R2UR UR6, R0 ;  /* 0x00000000000672ca */ /* 0x000fe200000e0000 */
[----:B------:R-:W-:Y:S02]  /*19b0*/  UMOV UR12, UR39 ;  /* 0x00000027000c7c82 */ /* 0x000fe40008000000 */
[----:B------:R-:W-:-:S04]  /*19c0*/  UISETP.NE.AND UP0, UPT, UR7, 0x4, UPT ;  /* 0x000000040700788c */ /* 0x000fc8000bf05270 */
[----:B------:R-:W-:Y:S02]  /*19d0*/  USEL UR8, URZ, 0x1, UP0 ;  /* 0x000000013f087887 */ /* 0x000fe40008000000 */
[----:B------:R-:W-:Y:S02]  /*19e0*/  USEL UR7, UR7, URZ, UP0 ;  /* 0x0000003f07077287 */ /* 0x000fe40008000000 */
[----:B------:R-:W-:-:S06]  /*19f0*/  ULOP3.LUT UR8, UR38, UR8, URZ, 0x3c, !UPT ;  /* 0x0000000826087292 */ /* 0x000fcc000f8e3c3f */
[----:B------:R-:W-:-:S07]  /*1a00*/  IMAD.U32 R6, RZ, RZ, UR8 ;  /* 0x00000008ff067e24 */ /* 0x000fce000f8e00ff */
.L_x_29:
[----:B------:R-:W-:Y:S05]  /*1a10*/  @!P0 BRA `(.L_x_23) ;  /* 0x0000000000048947 */ /* 0x000fea0003800000 */
[----:B------:R-:W-:Y:S01]  /*1a20*/  BPT.TRAP 0x1 ;  /* 0x000000040000795c */ /* 0x000fe20000300000 */
.L_x_23:
[----:B------:R-:W0:Y:S01]  /*1a30*/  S2UR UR9, SR_CgaCtaId ;  /* 0x00000000000979c3 */ /* 0x000e220000008800 */
[----:B------:R-:W-:Y:S01]  /*1a40*/  UMOV UR8, 0x400 ;  /* 0x0000040000087882 */ /* 0x000fe20000000000 */
[----:B------:R-:W-:Y:S02]  /*1a50*/  MOV R4, UR7 ;  /* 0x0000000700047c02 */ /* 0x000fe40008000f00 */
[----:B------:R-:W-:Y:S01]  /*1a60*/  SHF.L.U32 R0, R6, 0x1f, RZ ;  /* 0x0000001f06007819 */ /* 0x000fe200000006ff */
[----:B0-----:R-:W-:-:S06]  /*1a70*/  ULEA UR8, UR9, UR8, 0x18 ;  /* 0x0000000809087291 */ /* 0x001fcc000f8ec03f */
[----:B------:R-:W-:-:S04]  /*1a80*/  IMAD.U32 R5, RZ, RZ, UR8 ;  /* 0x00000008ff057e24 */ /* 0x000fc8000f8e00ff */
[----:B------:R-:W-:-:S04]  /*1a90*/  IMAD R3, R4, 0x8, R5 ;  /* 0x0000000804037824 */ /* 0x000fc800078e0205 */
[----:B------:R0:W1:Y:S01]  /*1aa0*/  SYNCS.PHASECHK.TRANS64.TRYWAIT P1, [R3+URZ], R0 ;  /* 0x00000000030075a7 */ /* 0x000062000802017f */
[----:B------:R-:W-:Y:S05]  /*1ab0*/  @!P0 BRA `(.L_x_24) ;  /* 0x0000000000048947 */ /* 0x000fea0003800000 */
[----:B------:R-:W-:Y:S01]  /*1ac0*/  BPT.TRAP 0x1 ;  /* 0x000000040000795c */ /* 0x000fe20000300000 */
.L_x_24:
[----:B-1----:R-:W-:Y:S05]  /*1ad0*/  @P1 BRA `(.L_x_25) ;  /* 0x0000000000081947 */ /* 0x002fea0003800000 */
[----:B------:R-:W1:Y:S02]  /*1ae0*/  SYNCS.PHASECHK.TRANS64.TRYWAIT P1, [R3+URZ], R0 ;  /* 0x00000000030075a7 */ /* 0x000e64000802017f */
[----:B-1----:R-:W-:Y:S05]  /*1af0*/  @!P1 BRA `(.L_x_26) ;  /* 0x000000e4000c9947 */ /* 0x002fea0003800000 */
.L_x_25:
[----:B------:R-:W-:Y:S01]  /*1b00*/  UIMAD UR13, UR7, 0x600, UR4 ;  /* 0x00000600070d78a4 */ /* 0x000fe2000f8e0204 */
[----:B------:R-:W-:Y:S01]  /*1b10*/  WARPGROUP.ARRIVE ;  /* 0x00000000000079c5 */ /* 0x000fe20000000000 */
[----:B------:R-:W-:Y:S01]  /*1b20*/  UIMAD UR14, UR7, 0x600, UR5 ;  /* 0x00000600070e78a4 */ /* 0x000fe2000f8e0205 */
[----:B------:R-:W-:Y:S01]  /*1b30*/  UMOV UR9, 0x40000040 ;  /* 0x4000004000097882 */ /* 0x000fe20000000000 */
[----:B------:R-:W-:-:S03]  /*1b40*/  UMOV UR11, 0x40000040 ;  /* 0x40000040000b7882 */ /* 0x000fc60000000000 */
[----:B------:R-:W-:Y:S02]  /*1b50*/  UMOV UR8, UR13 ;  /* 0x0000000d00087c82 */ /* 0x000fe40008000000 */
[----:B------:R-:W-:Y:S02]  /*1b60*/  UMOV UR10, UR14 ;  /* 0x0000000e000a7c82 */ /* 0x000fe40008000000 */
        /* <DEDUP_REMOVED lines=44> */
[----:B------:R-:W-:Y:S01]  /*1e30*/  BPT.TRAP 0x1 ;  /* 0x000000040000795c */ /* 0x000fe20000300000 */
.L_x_27:
[----:B------:R-:W-:Y:S01]  /*1e40*/  ISETP.NE.AND P1, PT, R2, RZ, PT ;  /* 0x000000ff0200720c */ /* 0x000fe20003f25270 */
[----:B01----:R-:W-:Y:S01]  /*1e50*/  IMAD.U32 R0, RZ, RZ, UR12 ;  /* 0x0000000cff007e24 */ /* 0x003fe2000f8e00ff */
[----:B------:R-:W-:-:S11]  /*1e60*/  UISETP.GT.U32.AND UP0, UPT, UR40, 0x1, UPT ;  /* 0x000000012800788c */ /* 0x000fd6000bf04070 */
[----:B------:R-:W-:-:S04]  /*1e70*/  @P1 IMAD R0, R0, 0x8, R5 ;  /* 0x0000000800001824 */ /* 0x000fc800078e0205 */
[----:B------:R-:W-:-:S05]  /*1e80*/  @P1 VIADD R3, R0, 0x20 ;  /* 0x0000002000031836 */ /* 0x000fca0000000000 */
[----:B------:R-:W-:-:S04]  /*1e90*/  @P1 PRMT R3, R16, 0x654, R3 ;  /* 0x0000065410031816 */ /* 0x000fc80000000003 */
[----:B------:R0:W-:Y:S01]  /*1ea0*/  @P1 SYNCS.ARRIVE.TRANS64.RED.A1T0 RZ, [R3+URZ], RZ ;  /* 0x000000ff03ff19a7 */ /* 0x0001e2000810043f */
[----:B------:R-:W-:-:S13]  /*1eb0*/  PLOP3.LUT P1, PT, PT, PT, UP0, 0x80, 0x0 ;  /* 0x000000000000781c */ /* 0x000fda0003f2f008 */
[----:B0-----:R-:W-:Y:S05]  /*1ec0*/  @P1 BRA `(.L_x_28) ;  /* 0x0000000000041947 */ /* 0x001fea0003800000 */
[----:B------:R-:W-:Y:S01]  /*1ed0*/  BPT.TRAP 0x1 ;  /* 0x000000040000795c */ /* 0x000fe20000300000 */
.L_x_28:
[----:B------:R-:W-:Y:S02]  /*1ee0*/  UISETP.GT.AND UP2, UPT, UR6, 0x1, UPT ;  /* 0x000000010600788c */ /* 0x000fe4000bf44270 */
[----:B------:R-:W-:Y:S02]  /*1ef0*/  UIADD3 UR7, UR7, 0x1, URZ ;  /* 0x0000000107077890 */ /* 0x000fe4000fffe03f */
[----:B------:R-:W-:Y:S02]  /*1f00*/  UIADD3 UR12, UR12, 0x1, URZ ;  /* 0x000000010c0c7890 */ /* 0x000fe4000fffe03f */
[----:B------:R-:W-:Y:S01]  /*1f10*/  PLOP3.LUT P1, PT, PT, PT, UP2, 0x80, 0x0 ;  /* 0x000000000000781c */ /* 0x000fe20003f2f028 */
[----:B------:R-:W-:Y:S02]  /*1f20*/  UISETP.NE.AND UP0, UPT, UR7, 0x4, UPT ;  /* 0x000000040700788c */ /* 0x000fe4000bf05270 */
[----:B------:R-:W-:Y:S02]  /*1f30*/  UISETP.NE.AND UP1, UPT, UR12, 0x4, UPT ;  /* 0x000000040c00788c */ /* 0x000fe4000bf25270 */
[----:B------:R-:W-:-:S02]  /*1f40*/  USEL UR8, URZ, 0x1, UP0 ;  /* 0x000000013f087887 */ /* 0x000fc40008000000 */
[----:B------:R-:W-:Y:S02]  /*1f50*/  UIADD3 UR6, UR6, -0x1, URZ ;  /* 0xffffffff06067890 */ /* 0x000fe4000fffe03f */
[----:B------:R-:W-:Y:S02]  /*1f60*/  USEL UR7, UR7, URZ, UP0 ;  /* 0x0000003f07077287 */ /* 0x000fe40008000000 */
[----:B------:R-:W-:Y:S01]  /*1f70*/  USEL UR12, UR12, URZ, UP1 ;  /* 0x0000003f0c0c7287 */ /* 0x000fe20008800000 */
[----:B------:R-:W-:Y:S01]  /*1f80*/  LOP3.LUT R6, R6, UR8, RZ, 0x3c, !PT ;  /* 0x0000000806067c12 */ /* 0x000fe2000f8e3cff */
[----:B------:R-:W-:Y:S10]  /*1f90*/  @P1 BRA `(.L_x_29) ;  /* 0xfffffff8009c1947 */ /* 0x000ff4000383ffff */
.L_x_22:
[----:B------:R-:W0:Y:S02]  /*1fa0*/  LDC R0, c[0x0][0x28c] ;  /* 0x0000a300ff007b82 */ /* 0x000e240000000800 */
[----:B0-----:R-:W-:-:S13]  /*1fb0*/  ISETP.GE.AND P1, PT, R0, 0x1, PT ;  /* 0x000000010000780c */ /* 0x001fda0003f26270 */
[----:B------:R-:W-:Y:S05]  /*1fc0*/  @!P1 BRA `(.L_x_30) ;  /* 0x0000000000449947 */ /* 0x000fea0003800000 */
[----:B------:R-:W-:Y:S05]  /*1fd0*/  @!P0 BRA `(.L_x_31) ;  /* 0x0000000000048947 */ /* 0x000fea0003800000 */
[----:B------:R-:W-:Y:S01]  /*1fe0*/  BPT.TRAP 0x1 ;  /* 0x000000040000795c */ /* 0x000fe20000300000 */
.L_x_31:
[----:B------:R-:W-:Y:S01]  /*1ff0*/  ISETP.NE.AND P0, PT, R2, RZ, PT ;  /* 0x000000ff0200720c */ /* 0x000fe20003f05270 */
[----:B------:R-:W-:-:S12]  /*2000*/  UISETP.LT.AND UP1, UPT, UR41, 0x1, UPT ;  /* 0x000000012900788c */ /* 0x000fd8000bf21270 */
[----:B------:R-:W-:-:S05]  /*2010*/  VOTEU.ANY UP0, P0 ;  /* 0x00000000003f7886 */ /* 0x000fca0000000100 */
[----:B------:R-:W-:-:S04]  /*2020*/  @UP0 USEL UR4, UR41, 0x1, UP1 ;  /* 0x0000000129040887 */ /* 0x000fc80008800000 */
[----:B------:R-:W-:Y:S02]  /*2030*/  @UP0 UIADD3 UR4, UR39, UR41, -UR4 ;  /* 0x0000002927040290 */ /* 0x000fe4000fffe804 */
[----:B------:R-:W-:-:S04]  /*2040*/  UISETP.GT.U32.AND UP0, UPT, UR40, 0x1, UPT ;  /* 0x000000012800788c */ /* 0x000fc8000bf04070 */
[----:B------:R-:W-:-:S04]  /*2050*/  IMAD.U32 R0, RZ, RZ, UR4 ;  /* 0x00000004ff007e24 */ /* 0x000fc8000f8e00ff */
[----:B------:R-:W-:-:S05]  /*2060*/  @P0 IMAD.SHL.U32 R0, R0, 0x8, RZ ;  /* 0x0000000800000824 */ /* 0x000fca00078e00ff */
[----:B------:R-:W-:-:S04]  /*2070*/  @P0 LOP3.LUT R0, R0, 0x18, RZ, 0xc0, !PT ;  /* 0x0000001800000812 */ /* 0x000fc800078ec0ff */
[----:B------:R-:W-:-:S04]  /*2080*/  @P0 IADD3 R3, R5, 0x20, R0 ;  /* 0x0000002005030810 */ /* 0x000fc80007ffe000 */
[----:B------:R-:W-:-:S04]  /*2090*/  @P0 PRMT R3, R16, 0x654, R3 ;  /* 0x0000065410030816 */ /* 0x000fc80000000003 */
[----:B------:R0:W-:Y:S01]  /*20a0*/  @P0 SYNCS.ARRIVE.TRANS64.RED.A1T0 RZ, [R3+URZ], RZ ;  /* 0x000000ff03ff09a7 */ /* 0x0001e2000810043f */
[----:B------:R-:W-:-:S13]  /*20b0*/  PLOP3.LUT P0, PT, PT, PT, UP0, 0x80, 0x0 ;  /* 0x000000000000781c */ /* 0x000fda0003f0f008 */
[----:B0-----:R-:W-:Y:S05]  /*20c0*/  @P0 BRA `(.L_x_30) ;  /* 0x0000000000040947 */ /* 0x001fea0003800000 */
[----:B------:R-:W-:Y:S01]  /*20d0*/  BPT.TRAP 0x1 ;  /* 0x000000040000795c */ /* 0x000fe20000300000 */
.L_x_30:
[----:B------:R-:W2:Y:S01]  /*20e0*/  LDL.LU R7, [R1] ;  /* 0x0000000001077983 */ /* 0x000ea20000300800 */
[----:B------:R-:W0:Y:S01]  /*20f0*/  LDC R9, c[0x0][0x288] ;  /* 0x0000a200ff097b82 */ /* 0x000e220000000800 */
[----:B------:R-:W-:Y:S01]  /*2100*/  UIADD3 UR39, UR41, UR39, URZ ;  /* 0x0000002729277290 */ /* 0x000fe2000fffe03f */
[----:B------:R-:W-:Y:S01]  /*2110*/  IMAD.MOV.U32 R217, RZ, RZ, RZ ;  /* 0x000000ffffd97224 */ /* 0x000fe200078e00ff */
[----:B------:R-:W1:Y:S01]  /*2120*/  S2R R8, SR_TID.X ;  /* 0x0000000000087919 */ /* 0x000e620000002100 */
[----:B------:R-:W-:Y:S01]  /*2130*/  USHF.R.S32.HI UR9, URZ, 0x1f, UR42 ;  /* 0x0000001f3f097899 */ /* 0x000fe2000801142a */
[----:B------:R-:W-:Y:S01]  /*2140*/  IMAD.MOV.U32 R226, RZ, RZ, -0x1 ;  /* 0xffffffffffe27424 */ /* 0x000fe200078e00ff */
[----:B------:R-:W-:Y:S01]  /*2150*/  USHF.R.U32.HI UR4, URZ, 0x2, UR39 ;  /* 0x000000023f047899 */ /* 0x000fe20008011627 */
[----:B------:R-:W-:Y:S01]  /*2160*/  ULDC UR8, c[0x0][0x284] ;  /* 0x0000a10000087ab9 */ /* 0x000fe20000000800 */
[----:B------:R-:W-:Y:S02]  /*2170*/  ULDC.64 UR6, c[0x0][0x5d0] ;  /* 0x0001740000067ab9 */ /* 0x000fe40000000a00 */
[----:B------:R-:W-:-:S02]  /*2180*/  ULOP3.LUT UR4, UR4, 0x1, URZ, 0xc0, !UPT ;  /* 0x0000000104047892 */ /* 0x000fc4000f8ec03f */
[----:B------:R-:W-:Y:S02]  /*2190*/  UISETP.GT.U32.AND UP0, UPT, UR39, 0x3, UPT ;  /* 0x000000032700788c */ /* 0x000fe4000bf04070 */
[----:B------:R-:W-:Y:S02]  /*21a0*/  UISETP.NE.U32.AND UP1, UPT, UR4, 0x1, UPT ;  /* 0x000000010400788c */ /* 0x000fe4000bf25070 */
[----:B------:R-:W-:Y:S02]  /*21b0*/  UIMAD UR5, UR9, UR6, URZ ;  /* 0x00000006090572a4 */ /* 0x000fe4000f8e023f */
[----:B------:R-:W-:Y:S02]  /*21c0*/  UISETP.LT.U32.AND UP0, UPT, UR41, 0x4, UP0 ;  /* 0x000000042900788c */ /* 0x000fe40008701070 */
[----:B------:R-:W-:Y:S02]  /*21d0*/  UISETP.GT.U32.AND UP1, UPT, UR41, 0x3, !UP1 ;  /* 0x000000032900788c */ /* 0x000fe4000cf24070 */
[----:B------:R-:W-:-:S02]  /*21e0*/  UIMAD UR5, UR42, UR7, UR5 ;  /* 0x000000072a0572a4 */ /* 0x000fc4000f8e0205 */
[----:B------:R-:W-:Y:S02]  /*21f0*/  USEL UR4, URZ, 0x1, !UP1 ;  /* 0x000000013f047887 */ /* 0x000fe4000c800000 */
[----:B------:R-:W-:Y:S01]  /*2200*/  ULOP3.LUT UR39, UR39, 0x3, URZ, 0xc0, !UPT ;  /* 0x0000000327277892 */ /* 0x000fe2000f8ec03f */
[--C-:B-1----:R-:W-:Y:S02]  /*2210*/  SHF.R.U32.HI R0, RZ, 0x7, R8.reuse ;  /* 0x00000007ff007819 */ /* 0x102fe40000011608 */
[----:B------:R-:W-:Y:S02]  /*2220*/  SHF.R.U32.HI R3, RZ, 0x2, R8 ;  /* 0x00000002ff037819 */ /* 0x000fe40000011608 */
[----:B------:R-:W-:Y:S02]  /*2230*/  LOP3.LUT R0, R0, 0x1, RZ, 0xc0, !PT ;  /* 0x0000000100007812 */ /* 0x000fe400078ec0ff */
[----:B------:R-:W-:Y:S02]  /*2240*/  LOP3.LUT R4, R8, 0x60, RZ, 0xc0, !PT ;  /* 0x0000006008047812 */ /* 0x000fe400078ec0ff */
[----:B------:R-:W-:Y:S01]  /*2250*/  LOP3.LUT R3, R3, 0x7, RZ, 0xc0, !PT ;  /* 0x0000000703037812 */ /* 0x000fe200078ec0ff */
[----:B------:R-:W-:Y:S01]  /*2260*/  IMAD.SHL.U32 R6, R0, 0x40, RZ ;  /* 0x0000004000067824 */ /* 0x000fe200078e00ff */
[----:B------:R-:W-:-:S02]  /*2270*/  SHF.R.U32.HI R4, RZ, 0x1, R4 ;  /* 0x00000001ff047819 */ /* 0x000fc40000011604 */
[----:B------:R-:W-:Y:S02]  /*2280*/  SHF.L.U32 R218, R8, 0x1, RZ ;  /* 0x0000000108da7819 */ /* 0x000fe400000006ff */
[--C-:B------:R-:W-:Y:S02]  /*2290*/  IADD3 R5, RZ, -R4, -R3.reuse ;  /* 0x80000004ff057210 */ /* 0x100fe40007ffe803 */
[----:B------:R-:W-:-:S03]  /*22a0*/  LOP3.LUT R3, R6, 0x40, R3, 0xe2, !PT ;  /* 0x0000004006037812 */ /* 0x000fc600078ee203 */
[----:B------:R-:W-:Y:S01]  /*22b0*/  IMAD R6, R0, -0x40, R5 ;  /* 0xffffffc000067824 */ /* 0x000fe200078e0205 */
[----:B------:R-:W-:Y:S01]  /*22c0*/  LOP3.LUT R216, R3, R4, RZ, 0xfc, !PT ;  /* 0x0000000403d87212 */ /* 0x000fe200078efcff */
[C---:B------:R-:W-:Y:S01]  /*22d0*/  IMAD R3, R23.reuse, 0xc0, RZ ;  /* 0x000000c017037824 */ /* 0x040fe200078e02ff */
[----:B------:R-:W-:Y:S01]  /*22e0*/  LOP3.LUT R0, R8, 0x3, RZ, 0xc0, !PT ;  /* 0x0000000308007812 */ /* 0x000fe200078ec0ff */
[----:B------:R-:W-:Y:S01]  /*22f0*/  IMAD.U32 R5, RZ, RZ, UR6 ;  /* 0x00000006ff057e24 */ /* 0x000fe2000f8e00ff */
[----:B------:R-:W-:Y:S01]  /*2300*/  USEL UR6, URZ, 0x1, !UP0 ;  /* 0x000000013f067887 */ /* 0x000fe2000c000000 */
[----:B------:R-:W-:-:S03]  /*2310*/  IMAD.WIDE R216, R23, 0xc0, R216 ;  /* 0x000000c017d87825 */ /* 0x000fc600078e02d8 */
[----:B------:R-:W-:Y:S01]  /*2320*/  ULOP3.LUT UR38, UR4, UR38, UR6, 0x96, !UPT ;  /* 0x0000002604267292 */ /* 0x000fe2000f8e9606 */
[----:B0-----:R-:W-:Y:S01]  /*2330*/  IMAD R8, R0, -0x2, R9 ;  /* 0xfffffffe00087824 */ /* 0x001fe200078e0209 */
[----:B------:R-:W-:Y:S01]  /*2340*/  IADD3 R0, -R3, UR8, R6 ;  /* 0x0000000803007c10 */ /* 0x000fe2000fffe106 */
[----:B--2---:R-:W-:-:S05]  /*2350*/  IMAD R7, R7, 0xc0, RZ ;  /* 0x000000c007077824 */ /* 0x004fca00078e02ff */
[C---:B------:R-:W-:Y:S02]  /*2360*/  ISETP.GE.AND P0, PT, R7.reuse, R9, PT ;  /* 0x000000090700720c */ /* 0x040fe40003f06270 */
[----:B------:R-:W-:Y:S02]  /*2370*/  LOP3.LUT R218, R7, 0x6, R218, 0xf8, !PT ;  /* 0x0000000607da7812 */ /* 0x000fe400078ef8da */
[----:B------:R-:W-:Y:S01]  /*2380*/  ISETP.GE.OR P0, PT, R3, UR8, P0 ;  /* 0x0000000803007c0c */ /* 0x000fe20008706670 */
[----:B------:R-:W-:Y:S01]  /*2390*/  IMAD.IADD R3, R8, 0x1, -R7 ;  /* 0x0000000108037824 */ /* 0x000fe200078e0a07 */
[----:B------:R-:W-:-:S03]  /*23a0*/  SHF.R.S32.HI R219, RZ, 0x1f, R218 ;  /* 0x0000001fffdb7819 */ /* 0x000fc600000114da */
[----:B------:R-:W-:-:S04]  /*23b0*/  IMAD.WIDE.U32 R4, R5, UR42, R218 ;  /* 0x0000002a05047c25 */ /* 0x000fc8000f8e00da */
[----:B------:R-:W-:-:S04]  /*23c0*/  VIADD R5, R5, UR5 ;  /* 0x0000000505057c36 */ /* 0x000fc80008000000 */
[----:B------:R-:W-:Y:S05]  /*23d0*/  @P0 BRA `(.L_x_32) ;  /* 0x000000bc00600947 */ /* 0x000fea0003800000 */
[----:B-----5:R-:W-:Y:S01]  /*23e0*/  FSETP.NEU.AND P1, PT, R22, RZ, PT ;  /* 0x000000ff1600720b */ /* 0x020fe20003f2d000 */
[----:B------:R-:W-:Y:S01]  /*23f0*/  ULDC.64 UR4, c[0x0][0x5c8] ;  /* 0x0001720000047ab9 */ /* 0x000fe20000000a00 */
[----:B------:R-:W-:Y:S01]  /*2400*/  ISETP.GT.AND P3, PT, R0, RZ, PT ;  /* 0x000000ff0000720c */ /* 0x000fe20003f64270 */
[----:B------:R-:W-:Y:S01]  /*2410*/  IMAD R7, R217, UR4, RZ ;  /* 0x00000004d9077c24 */ /* 0x000fe2000f8e02ff */
[----:B------:R-:W-:Y:S01]  /*2420*/  BSSY B0, `(.L_x_32) ;  /* 0x0000bd3000007945 */ /* 0x000fe20003800000 */
[----:B------:R-:W-:Y:S01]  /*2430*/  IMAD.WIDE.U32 R4, R216, UR4, R4 ;  /* 0x00000004d8047c25 */ /* 0x000fe2000f8e0004 */
[----:B------:R-:W-:-:S03]  /*2440*/  ISETP.GT.AND P0, PT, R3, RZ, P3 ;  /* 0x000000ff0300720c */ /* 0x000fc60001f04270 */
[----:B------:R-:W-:-:S04]  /*2450*/  IMAD R7, R216, UR5, R7 ;  /* 0x00000005d8077c24 */ /* 0x000fc8000f8e0207 */
[----:B------:R-:W-:Y:S01]  /*2460*/  IMAD.IADD R223, R5, 0x1, R7 ;  /* 0x0000000105df7824 */ /* 0x000fe200078e0207 */
[----:B------:R-:W-:Y:S06]  /*2470*/  @!P1 BRA `(.L_x_33) ;  /* 0x0000008400749947 */ /* 0x000fec0003800000 */
[----:B------:R-:W0:Y:S01]  /*2480*/  LDC.64 R20, c[0x0][0x5b8] ;  /* 0x00016e00ff147b82 */ /* 0x000e220000000a00 */
[----:B------:R-:W-:-:S07]  /*2490*/  ULDC.64 UR6, c[0x0][0x5c0] ;  /* 0x0001700000067ab9 */ /* 0x000fce0000000a00 */
[----:B------:R-:W1:Y:S08]  /*24a0*/  LDC.64 R14, c[0x0][0x5b0] ;  /* 0x00016c00ff0e7b82 */ /* 0x000e700000000a00 */
[----:B------:R-:W2:Y:S01]  /*24b0*/  LDC.64 R12, c[0x0][0x5a8] ;  /* 0x00016a00ff0c7b82 */ /* 0x000ea20000000a00 */
[C---:B0-----:R-:W-:Y:S02]  /*24c0*/  IMAD R6, R20.reuse, UR9, RZ ;  /* 0x0000000914067c24 */ /* 0x041fe4000f8e02ff */
[----:B------:R-:W-:-:S04]  /*24d0*/  IMAD.WIDE.U32 R10, R20, UR42, R218 ;  /* 0x0000002a140a7c25 */ /* 0x000fc8000f8e00da */
[----:B------:R-:W-:Y:S02]  /*24e0*/  IMAD R21, R21, UR42, R6 ;  /* 0x0000002a15157c24 */ /* 0x000fe4000f8e0206 */
[-C--:B-1----:R-:W-:Y:S02]  /*24f0*/  IMAD R222, R217, R14.reuse, RZ ;  /* 0x0000000ed9de7224 */ /* 0x082fe400078e02ff */
[----:B------:R-:W-:Y:S02]  /*2500*/  IMAD.IADD R9, R11, 0x1, R21 ;  /* 0x000000010b097824 */ /* 0x000fe400078e0215 */
[----:B------:R-:W-:Y:S02]  /*2510*/  IMAD.MOV.U32 R8, RZ, RZ, R10 ;  /* 0x000000ffff087224 */ /* 0x000fe400078e000a */
[C---:B------:R-:W-:Y:S02]  /*2520*/  IMAD R222, R216.reuse, R15, R222 ;  /* 0x0000000fd8de7224 */ /* 0x040fe400078e02de */
[----:B------:R-:W-:-:S05]  /*2530*/  IMAD.WIDE.U32 R6, R216, R14, R8 ;  /* 0x0000000ed8067225 */ /* 0x000fca00078e0008 */
[----:B------:R-:W-:Y:S02]  /*2540*/  IADD3 R5, R7, R222, RZ ;  /* 0x000000de07057210 */ /* 0x000fe40007ffe0ff */
[----:B--2---:R-:W-:-:S04]  /*2550*/  LEA R220, P1, R6, R12, 0x1 ;  /* 0x0000000c06dc7211 */ /* 0x004fc800078208ff */
[----:B------:R-:W-:-:S05]  /*2560*/  LEA.HI.X R221, R6, R13, R5, 0x1, P1 ;  /* 0x0000000d06dd7211 */ /* 0x000fca00008f0c05 */
[----:B------:R-:W2:Y:S01]  /*2570*/  @P0 LDG.E.LTC128B.U16 R23, desc[UR36][R220.64] ;  /* 0x00000024dc170981 */ /* 0x000ea2000c1e1520 */
[C---:B------:R-:W-:Y:S01]  /*2580*/  LEA R6, P1, R4.reuse, UR6, 0x1 ;  /* 0x0000000604067c11 */ /* 0x040fe2000f8208ff */
[----:B------:R-:W-:Y:S03]  /*2590*/  BSSY B1, `(.L_x_34) ;  /* 0x0000011000017945 */ /* 0x000fe60003800000 */
[----:B------:R-:W-:Y:S01]  /*25a0*/  LEA.HI.X R7, R4, UR7, R223, 0x1, P1 ;  /* 0x0000000704077c11 */ /* 0x000fe200088f0cdf */
[----:B--2---:R-:W-:-:S04]  /*25b0*/  IMAD.U32 R5, R23, 0x10000, RZ ;  /* 0x0001000017057824 */ /* 0x004fc800078e00ff */
[----:B------:R-:W-:-:S04]  /*25c0*/  FMUL R5, R5, R22 ;  /* 0x0000001605057220 */ /* 0x000fc80000400000 */
[----:B------:R-:W-:-:S05]  /*25d0*/  FFMA R5, R120, R19, R5 ;  /* 0x0000001378057223 */ /* 0x000fca0000000005 */
[----:B------:R-:W-:-:S04]  /*25e0*/  F2FP.BF16.F32.PACK_AB R5, RZ, R5 ;  /* 0x00000005ff05723e */ /* 0x000fc800000010ff */
[----:B------:R-:W-:Y:S01]  /*25f0*/  PRMT R120, R5, 0x7610, R120 ;  /* 0x0000761005787816 */ /* 0x000fe20000000078 */
[----:B------:R-:W-:-:S04]  /*2600*/  IMAD.WIDE.U32 R4, R216, R14, R218 ;  /* 0x0000000ed8047225 */ /* 0x000fc800078e00da */
[----:B------:R-:W-:Y:S01]  /*2610*/  IMAD.IADD R5, R222, 0x1, R5 ;  /* 0x00000001de057824 */ /* 0x000fe200078e0205 */
[----:B------:R0:W-:Y:S01]  /*2620*/  @P0 STG.E.U16 desc[UR36][R6.64], R120 ;  /* 0x0000007806000986 */ /* 0x0001e2000c101524 */
[----:B------:R-:W-:-:S04]  /*2630*/  IMAD.WIDE.U32 R220, R20, UR42, R4 ;  /* 0x0000002a14dc7c25 */ /* 0x000fc8000f8e0004 */
[----:B------:R-:W-:Y:S01]  /*2640*/  IMAD.IADD R5, R21, 0x1, R221 ;  /* 0x0000000115057824 */ /* 0x000fe200078e02dd */
[----:B------:R-:W-:-:S04]  /*2650*/  LEA R4, P0, R220, R12, 0x1 ;  /* 0x0000000cdc047211 */ /* 0x000fc800078008ff */
[----:B------:R-:W-:Y:S02]  /*2660*/  LEA.HI.X R5, R220, R13, R5, 0x1, P0 ;  /* 0x0000000ddc057211 */ /* 0x000fe400000f0c05 */
[----:B------:R-:W-:-:S13]  /*2670*/  ISETP.GT.AND P0, PT, R3, 0x1, P3 ;  /* 0x000000010300780c */ /* 0x000fda0001f04270 */
[----:B0-----:R-:W-:Y:S05]  /*2680*/  @!P0 BRA `(.L_x_35) ;  /* 0x0000000000048947 */ /* 0x001fea0003800000 */
[----:B------:R0:W5:Y:S02]  /*2690*/  LDG.E.LTC128B.U16 R23, desc[UR36][R4.64+0x2] ;  /* 0x0000022404177981 */ /* 0x000164000c1e1520 */
.L_x_35:
[----:B------:R-:W-:Y:S05]  /*26a0*/  BSYNC B1 ;  /* 0x0000000000017941 */ /* 0x000fea0003800000 */
.L_x_34:
[----:B-----5:R-:W-:Y:S02]  /*26b0*/  IMAD.U32 R221, R23, 0x10000, RZ ;  /* 0x0001000017dd7824 */ /* 0x020fe400078e00ff */
[----:B------:R-:W-:Y:S02]  /*26c0*/  IMAD.SHL.U32 R220, R14, 0x8, RZ ;  /* 0x000000080edc7824 */ /* 0x000fe400078e00ff */
[----:B------:R-:W-:-:S04]  /*26d0*/  FMUL R120, R221, R22 ;  /* 0x00000016dd787220 */ /* 0x000fc80000400000 */
[----:B------:R-:W-:-:S05]  /*26e0*/  FFMA R120, R121, R19, R120 ;  /* 0x0000001379787223 */ /* 0x000fca0000000078 */
[----:B------:R-:W-:-:S04]  /*26f0*/  F2FP.BF16.F32.PACK_AB R120, RZ, R120 ;  /* 0x00000078ff78723e */ /* 0x000fc800000010ff */
[----:B------:R-:W-:-:S05]  /*2700*/  PRMT R221, R120, 0x7610, R221 ;  /* 0x0000761078dd7816 */ /* 0x000fca00000000dd */
[----:B------:R1:W-:Y:S01]  /*2710*/  @P0 STG.E.U16 desc[UR36][R6.64+0x2], R221 ;  /* 0x000002dd06000986 */ /* 0x0003e2000c101524 */
[----:B------:R-:W-:-:S04]  /*2720*/  ISETP.GT.AND P0, PT, R0, 0x8, PT ;  /* 0x000000080000780c */ /* 0x000fc80003f04270 */
[----:B------:R-:W-:Y:S02]  /*2730*/  ISETP.GT.AND P1, PT, R3, RZ, P0 ;  /* 0x000000ff0300720c */ /* 0x000fe40000724270 */
[----:B-1----:R-:W-:-:S03]  /*2740*/  SHF.L.U64.HI R221, R14, 0x3, R15 ;  /* 0x000000030edd7819 */ /* 0x002fc6000001020f */
[----:B------:R-:W-:-:S04]  /*2750*/  IMAD.WIDE.U32 R120, R216, R14, R220 ;  /* 0x0000000ed8787225 */ /* 0x000fc800078e00dc */
[----:B------:R-:W-:Y:S01]  /*2760*/  IMAD.IADD R121, R222, 0x1, R121 ;  /* 0x00000001de797824 */ /* 0x000fe200078e0279 */
[----:B------:R-:W-:-:S05]  /*2770*/  IADD3 R223, P2, R10, R120, RZ ;  /* 0x000000780adf7210 */ /* 0x000fca0007f5e0ff */
[----:B------:R-:W-:Y:S01]  /*2780*/  IMAD.X R224, R121, 0x1, R9, P2 ;  /* 0x0000000179e07824 */ /* 0x000fe200010e0609 */
[----:B------:R-:W-:-:S04]  /*2790*/  LEA R222, P2, R223, R12, 0x1 ;  /* 0x0000000cdfde7211 */ /* 0x000fc800078408ff */
[----:B------:R-:W-:-:S05]  /*27a0*/  LEA.HI.X R223, R223, R13, R224, 0x1, P2 ;  /* 0x0000000ddfdf7211 */ /* 0x000fca00010f0ce0 */
[----:B------:R1:W2:Y:S01]  /*27b0*/  @P1 LDG.E.LTC128B.U16 R23, desc[UR36][R222.64] ;  /* 0x00000024de171981 */ /* 0x0002a2000c1e1520 */
[----:B------:R-:W-:Y:S01]  /*27c0*/  IMAD.U32 R224, RZ, RZ, UR4 ;  /* 0x00000004ffe07e24 */ /* 0x000fe2000f8e00ff */
[----:B------:R-:W-:Y:S01]  /*27d0*/  BSSY B1, `(.L_x_36) ;  /* 0x0000015000017945 */ /* 0x000fe20003800000 */
[----:B-1----:R-:W-:-:S05]  /*27e0*/  IADD3 R222, P2, R218, R120, RZ ;  /* 0x00000078dade7210 */ /* 0x002fca0007f5e0ff */
[----:B------:R-:W-:Y:S02]  /*27f0*/  IMAD.X R223, R219, 0x1, R121, P2 ;  /* 0x00000001dbdf7824 */ /* 0x000fe400010e0679 */
[----:B------:R-:W-:-:S05]  /*2800*/  IMAD.WIDE.U32 R222, R20, UR42, R222 ;  /* 0x0000002a14de7c25 */ /* 0x000fca000f8e00de */
[----:B------:R-:W-:Y:S01]  /*2810*/  IADD3 R121, R21, R223, RZ ;  /* 0x000000df15797210 */ /* 0x000fe20007ffe0ff */
[----:B------:R-:W-:Y:S01]  /*2820*/  IMAD.U32 R223, RZ, RZ, UR5 ;  /* 0x00000005ffdf7e24 */ /* 0x000fe2000f8e00ff */
[----:B------:R-:W-:-:S04]  /*2830*/  LEA R120, P2, R222, R12, 0x1 ;  /* 0x0000000cde787211 */ /* 0x000fc800078408ff */
[----:B------:R-:W-:Y:S02]  /*2840*/  LEA.HI.X R121, R222, R13, R121, 0x1, P2 ;  /* 0x0000000dde797211 */ /* 0x000fe400010f0c79 */
[----:B------:R-:W-:Y:S01]  /*2850*/  SHF.L.U64.HI R224, R224, 0x4, R223 ;  /* 0x00000004e0e07819 */ /* 0x000fe200000102df */
[----:B--2---:R-:W-:-:S04]  /*2860*/  IMAD.U32 R225, R23, 0x10000, RZ ;  /* 0x0001000017e17824 */ /* 0x004fc800078e00ff */
[----:B------:R-:W-:-:S04]  /*2870*/  FMUL R225, R225, R22 ;  /* 0x00000016e1e17220 */ /* 0x000fc80000400000 */
[----:B------:R-:W-:Y:S01]  /*2880*/  FFMA R122, R122, R19, R225 ;  /* 0x000000137a7a7223 */ /* 0x000fe200000000e1 */
[----:B------:R-:W-:-:S04]  /*2890*/  IMAD.U32 R225, RZ, RZ, UR4 ;  /* 0x00000004ffe17e24 */ /* 0x000fc8000f8e00ff */
[----:B------:R-:W-:Y:S01]  /*28a0*/  IMAD.SHL.U32 R225, R225, 0x10, RZ ;  /* 0x00000010e1e17824 */ /* 0x000fe200078e00ff */
[----:B------:R-:W-:-:S04]  /*28b0*/  F2FP.BF16.F32.PACK_AB R122, RZ, R122 ;  /* 0x0000007aff7a723e */ /* 0x000fc800000010ff */
[----:B------:R-:W-:-:S05]  /*28c0*/  IADD3 R222, P2, R225, R6, RZ ;  /* 0x00000006e1de7210 */ /* 0x000fca0007f5e0ff */
[----:B------:R-:W-:-:S05]  /*28d0*/  IMAD.X R223, R224, 0x1, R7, P2 ;  /* 0x00000001e0df7824 */ /* 0x000fca00010e0607 */
[----:B------:R1:W-:Y:S01]  /*28e0*/  @P1 STG.E.U16 desc[UR36][R222.64], R122 ;  /* 0x0000007ade001986 */ /* 0x0003e2000c101524 */
[----:B------:R-:W-:-:S13]  /*28f0*/  ISETP.GT.AND P1, PT, R3, 0x1, P0 ;  /* 0x000000010300780c */ /* 0x000fda0000724270 */
[----:B-1----:R-:W-:Y:S05]  /*2900*/  @!P1 BRA `(.L_x_37) ;  /* 0x0000000000049947 */ /* 0x002fea0003800000 */
[----:B------:R1:W5:Y:S02]  /*2910*/  LDG.E.LTC128B.U16 R23, desc[UR36][R120.64+0x2] ;  /* 0x0000022478177981 */ /* 0x000364000c1e1520 */
.L_x_37:
[----:B------:R-:W-:Y:S05]  /*2920*/  BSYNC B1 ;  /* 0x0000000000017941 */ /* 0x000fea0003800000 */
.L_x_36:
[----:B-----5:R-:W-:Y:S01]  /*2930*/  IMAD.U32 R227, R23, 0x10000, RZ ;  /* 0x0001000017e37824 */ /* 0x020fe200078e00ff */
[----:B------:R-:W-:Y:S01]  /*2940*/  ISETP.GT.AND P2, PT, R3, 0x8, P3 ;  /* 0x000000080300780c */ /* 0x000fe20001f44270 */
[----:B------:R-:W-:Y:S02]  /*2950*/  BSSY B1, `(.L_x_38) ;  /* 0x000000a000017945 */ /* 0x000fe40003800000 */
[----:B------:R-:W-:-:S04]  /*2960*/  FMUL R122, R227, R22 ;  /* 0x00000016e37a7220 */ /* 0x000fc80000400000 */
[----:B------:R-:W-:Y:S01]  /*2970*/  FFMA R122, R123, R19, R122 ;  /* 0x000000137b7a7223 */ /* 0x000fe2000000007a */
[----:B------:R-:W-:-:S04]  /*2980*/  @P1 MOV R123, R223 ;  /* 0x000000df007b1202 */ /* 0x000fc80000000f00 */
[----:B------:R-:W-:-:S04]  /*2990*/  F2FP.BF16.F32.PACK_AB R122, RZ, R122 ;  /* 0x0000007aff7a723e */ /* 0x000fc800000010ff */
[----:B------:R-:W-:Y:S01]  /*29a0*/  PRMT R227, R122, 0x7610, R227 ;  /* 0x000076107ae37816 */ /* 0x000fe200000000e3 */
[----:B------:R-:W-:-:S05]  /*29b0*/  @P1 IMAD.MOV.U32 R122, RZ, RZ, R222 ;  /* 0x000000ffff7a1224 */ /* 0x000fca00078e00de */
[----:B------:R2:W-:Y:S01]  /*29c0*/  @P1 STG.E.U16 desc[UR36][R122.64+0x2], R227 ;  /* 0x000002e37a001986 */ /* 0x0005e2000c101524 */
[----:B------:R-:W-:Y:S05]  /*29d0*/  @!P2 BRA `(.L_x_39) ;  /* 0x000000000004a947 */ /* 0x000fea0003800000 */
[----:B------:R3:W5:Y:S02]  /*29e0*/  LDG.E.LTC128B.U16 R23, desc[UR36][R4.64+0x10] ;  /* 0x0000102404177981 */ /* 0x000764000c1e1520 */
.L_x_39:
[----:B------:R-:W-:Y:S05]  /*29f0*/  BSYNC B1 ;  /* 0x0000000000017941 */ /* 0x000fea0003800000 */
.L_x_38:
[----:B--2--5:R-:W-:Y:S01]  /*2a00*/  IMAD.U32 R123, R23, 0x10000, RZ ;  /* 0x00010000177b7824 */ /* 0x024fe200078e00ff */
[----:B------:R-:W-:Y:S01]  /*2a10*/  ISETP.GT.AND P1, PT, R3, 0x9, P3 ;  /* 0x000000090300780c */ /* 0x000fe20001f24270 */
[----:B------:R-:W-:Y:S02]  /*2a20*/  BSSY B1, `(.L_x_40) ;  /* 0x0000007000017945 */ /* 0x000fe40003800000 */
[----:B------:R-:W-:-:S04]  /*2a30*/  FMUL R123, R123, R22 ;  /* 0x000000167b7b7220 */ /* 0x000fc80000400000 */
[----:B------:R-:W-:-:S05]  /*2a40*/  FFMA R123, R124, R19, R123 ;  /* 0x000000137c7b7223 */ /* 0x000fca000000007b */
[----:B------:R-:W-:-:S05]  /*2a50*/  F2FP.BF16.F32.PACK_AB R123, RZ, R123 ;  /* 0x0000007bff7b723e */ /* 0x000fca00000010ff */
[----:B------:R2:W-:Y:S01]  /*2a60*/  @P2 STG.E.U16 desc[UR36][R6.64+0x10], R123 ;  /* 0x0000107b06002986 */ /* 0x0005e2000c101524 */
[----:B------:R-:W-:Y:S05]  /*2a70*/  @!P1 BRA `(.L_x_41) ;  /* 0x0000000000049947 */ /* 0x000fea0003800000 */
[----:B------:R4:W5:Y:S02]  /*2a80*/  LDG.E.LTC128B.U16 R23, desc[UR36][R4.64+0x12] ;  /* 0x0000122404177981 */ /* 0x000964000c1e1520 */
.L_x_41:
[----:B------:R-:W-:Y:S05]  /*2a90*/  BSYNC B1 ;  /* 0x0000000000017941 */ /* 0x000fea0003800000 */
.L_x_40:
        /* <DEDUP_REMOVED lines=9> */
.L_x_43:
[----:B------:R-:W-:Y:S05]  /*2b30*/  BSYNC B1 ;  /* 0x0000000000017941 */ /* 0x000fea0003800000 */
.L_x_42:
[----:B-----5:R-:W-:Y:S01]  /*2b40*/  IMAD.U32 R123, R23, 0x10000, RZ ;  /* 0x00010000177b7824 */ /* 0x020fe200078e00ff */
[----:B------:R-:W-:Y:S01]  /*2b50*/  ISETP.GT.AND P1, PT, R3, 0x9, P0 ;  /* 0x000000090300780c */ /* 0x000fe20000724270 */
[----:B--2---:R-:W-:Y:S01]  /*2b60*/  @P2 IMAD.MOV.U32 R122, RZ, RZ, R222 ;  /* 0x000000ffff7a2224 */ /* 0x004fe200078e00de */
[----:B------:R-:W-:Y:S01]  /*2b70*/  BSSY B1, `(.L_x_44) ;  /* 0x0000009000017945 */ /* 0x000fe20003800000 */
[----:B------:R-:W-:-:S04]  /*2b80*/  FMUL R123, R123, R22 ;  /* 0x000000167b7b7220 */ /* 0x000fc80000400000 */
[----:B------:R-:W-:-:S05]  /*2b90*/  FFMA R123, R126, R19, R123 ;  /* 0x000000137e7b7223 */ /* 0x000fca000000007b */
[----:B------:R-:W-:-:S04]  /*2ba0*/  F2FP.BF16.F32.PACK_AB R123, RZ, R123 ;  /* 0x0000007bff7b723e */ /* 0x000fc800000010ff */
[----:B------:R-:W-:Y:S01]  /*2bb0*/  PRMT R124, R123, 0x7610, R124 ;  /* 0x000076107b7c7816 */ /* 0x000fe2000000007c */
[----:B------:R-:W-:-:S05]  /*2bc0*/  @P2 IMAD.MOV.U32 R123, RZ, RZ, R223 ;  /* 0x000000ffff7b2224 */ /* 0x000fca00078e00df */
[----:B------:R2:W-:Y:S01]  /*2bd0*/  @P2 STG.E.U16 desc[UR36][R122.64+0x10], R124 ;  /* 0x0000107c7a002986 */ /* 0x0005e2000c101524 */
[----:B------:R-:W-:Y:S05]  /*2be0*/  @!P1 BRA `(.L_x_45) ;  /* 0x0000000000049947 */ /* 0x000fea0003800000 */
[----:B------:R0:W5:Y:S02]  /*2bf0*/  LDG.E.LTC128B.U16 R23, desc[UR36][R120.64+0x12] ;  /* 0x0000122478177981 */ /* 0x000164000c1e1520 */
.L_x_45:
[----:B------:R-:W-:Y:S05]  /*2c00*/  BSYNC B1 ;  /* 0x0000000000017941 */ /* 0x000fea0003800000 */
.L_x_44:
[----:B--2--5:R-:W-:Y:S01]  /*2c10*/  IMAD.U32 R123, R23, 0x10000, RZ ;  /* 0x00010000177b7824 */ /* 0x024fe200078e00ff */
[----:B------:R-:W-:Y:S01]  /*2c20*/  ISETP.GT.AND P2, PT, R3, 0x10, P3 ;  /* 0x000000100300780c */ /* 0x000fe20001f44270 */
[----:B------:R-:W-:Y:S02]  /*2c30*/  BSSY B1, `(.L_x_46) ;  /* 0x000000a000017945 */ /* 0x000fe40003800000 */
[----:B------:R-:W-:Y:S01]  /*2c40*/  FMUL R122, R123, R22 ;  /* 0x000000167b7a7220 */ /* 0x000fe20000400000 */
[----:B------:R-:W-:-:S03]  /*2c50*/  @P1 IMAD.MOV.U32 R123, RZ, RZ, R223 ;  /* 0x000000ffff7b1224 */ /* 0x000fc600078e00df */
[----:B------:R-:W-:-:S05]  /*2c60*/  FFMA R122, R127, R19, R122 ;  /* 0x000000137f7a7223 */ /* 0x000fca000000007a */
[----:B------:R-:W-:-:S04]  /*2c70*/  F2FP.BF16.F32.PACK_AB R122, RZ, R122 ;  /* 0x0000007aff7a723e */ /* 0x000fc800000010ff */
[----:B------:R-:W-:Y:S01]  /*2c80*/  PRMT R124, R122, 0x7610, R124 ;  /* 0x000076107a7c7816 */ /* 0x000fe2000000007c */
[----:B------:R-:W-:-:S05]  /*2c90*/  @P1 IMAD.MOV.U32 R122, RZ, RZ, R222 ;  /* 0x000000ffff7a1224 */ /* 0x000fca00078e00de */
[----:B------:R2:W-:Y:S01]  /*2ca0*/  @P1 STG.E.U16 desc[UR36][R122.64+0x12], R124 ;  /* 0x0000127c7a001986 */ /* 0x0005e2000c101524 */
[----:B------:R-:W-:Y:S05]  /*2cb0*/  @!P2 BRA `(.L_x_47) ;  /* 0x000000000004a947 */ /* 0x000fea0003800000 */
[----:B------:R0:W5:Y:S02]  /*2cc0*/  LDG.E.LTC128B.U16 R23, desc[UR36][R4.64+0x20] ;  /* 0x0000202404177981 */ /* 0x000164000c1e1520 */
.L_x_47:
[----:B------:R-:W-:Y:S05]  /*2cd0*/  BSYNC B1 ;  /* 0x0000000000017941 */ /* 0x000fea0003800000 */
.L_x_46:
[----:B--2--5:R-:W-:Y:S01]  /*2ce0*/  SHF.L.U32 R123, R23, 0x10, RZ ;  /* 0x00000010177b7819 */ /* 0x024fe200000006ff */
[----:B------:R-:W-:Y:S01]  /*2cf0*/  BSSY B1, `(.L_x_48) ;  /* 0x0000008000017945 */ /* 0x000fe20003800000 */
[----:B------:R-:W-:-:S03]  /*2d00*/  ISETP.GT.AND P1, PT, R3, 0x11, P3 ;  /* 0x000000110300780c */ /* 0x000fc60001f24270 */
[----:B------:R-:W-:-:S04]  /*2d10*/  FMUL R123, R123, R22 ;  /* 0x000000167b7b7220 */ /* 0x000fc80000400000 */
[----:B------:R-:W-:-:S05]  /*2d20*/  FFMA R123, R128, R19, R123 ;  /* 0x00000013807b7223 */ /* 0x000fca000000007b */
[----:B------:R-:W-:-:S05]  /*2d30*/  F2FP.BF16.F32.PACK_AB R123, RZ, R123 ;  /* 0x0000007bff7b723e */ /* 0x000fca00000010ff */
[----:B------:R2:W-:Y:S01]  /*2d40*/  @P2 STG.E.U16 desc[UR36][R6.64+0x20], R123 ;  /* 0x0000207b06002986 */ /* 0x0005e2000c101524 */
[----:B------:R-:W-:Y:S05]  /*2d50*/  @!P1 BRA `(.L_x_49) ;  /* 0x0000000000049947 */ /* 0x000fea0003800000 */
[----:B------:R0:W5:Y:S02]  /*2d60*/  LDG.E.LTC128B.U16 R23, desc[UR36][R4.64+0x22] ;  /* 0x0000222404177981 */ /* 0x000164000c1e1520 */
.L_x_49:
[----:B------:R-:W-:Y:S05]  /*2d70*/  BSYNC B1 ;  /* 0x0000000000017941 */ /* 0x000fea0003800000 */
.L_x_48:
        /* <DEDUP_REMOVED lines=9> */
.L_x_51:
[----:B------:R-:W-:Y:S05]  /*2e10*/  BSYNC B1 ;  /* 0x0000000000017941 */ /* 0x000fea0003800000 */
.L_x_50:
        /* <DEDUP_REMOVED lines=12> */
.L_x_53:
[----:B------:R-:W-:Y:S05]  /*2ee0*/  BSYNC B1 ;  /* 0x0000000000017941 */ /* 0x000fea0003800000 */
.L_x_52:
        /* <DEDUP_REMOVED lines=12> */
.L_x_55:
[----:B------:R-:W-:Y:S05]  /*2fb0*/  BSYNC B1 ;  /* 0x0000000000017941 */ /* 0x000fea0003800000 */
.L_x_54:
        /* <DEDUP_REMOVED lines=9> */
.L_x_57:
[----:B------:R-:W-:Y:S05]  /*3050*/  BSYNC B1 ;  /* 0x0000000000017941 */ /* 0x000fea0003800000 */
.L_x_56:
        /* <DEDUP_REMOVED lines=9> */
.L_x_59:
[----:B------:R-:W-:Y:S05]  /*30f0*/  BSYNC B1 ;  /* 0x0000000000017941 */ /* 0x000fea0003800000 */
.L_x_58:
        /* <DEDUP_REMOVED lines=12> */
.L_x_61:
[----:B------:R-:W-:Y:S05]  /*31c0*/  BSYNC B1 ;  /* 0x0000000000017941 */ /* 0x000fea0003800000 */
.L_x_60:
        /* <DEDUP_REMOVED lines=12> */
.L_x_63:
[----:B------:R-:W-:Y:S05]  /*3290*/  BSYNC B1 ;  /* 0x0000000000017941 */ /* 0x000fea0003800000 */
.L_x_62:
        /* <DEDUP_REMOVED lines=9> */
.L_x_65:
[----:B------:R-:W-:Y:S05]  /*3330*/  BSYNC B1 ;  /* 0x0000000000017941 */ /* 0x000fea0003800000 */
.L_x_64:
        /* <DEDUP_REMOVED lines=9> */
.L_x_67:
[----:B------:R-:W-:Y:S05]  /*33d0*/  BSYNC B1 ;  /* 0x0000000000017941 */ /* 0x000fea0003800000 */
.L_x_66:
[----:B-----5:R-:W-:Y:S01]  /*33e0*/  SHF.L.U32 R123, R23, 0x10, RZ ;  /* 0x00000010177b7819 */ /* 0x020fe200000006ff */
[----:B--2---:R-:W-:Y:S01]  /*33f0*/  @P2 IMAD.MOV.U32 R122, RZ, RZ, R222 ;  /* 0x000000ffff7a2224 */ /* 0x004fe200078e00de */
[----:B------:R-:W-:Y:S01]  /*3400*/  ISETP.GT.AND P1, PT, R3, 0x21, P0 ;  /* 0x000000210300780c */ /* 0x000fe20000724270 */
[----:B------:R-:W-:Y:S02]  /*3410*/  BSSY B1, `(.L_x_68) ;  /* 0x0000009000017945 */ /* 0x000fe40003800000 */
        /* <DEDUP_REMOVED lines=8> */
.L_x_69:
[----:B------:R-:W-:Y:S05]  /*34a0*/  BSYNC B1 ;  /* 0x0000000000017941 */ /* 0x000fea0003800000 */
.L_x_68:
        /* <DEDUP_REMOVED lines=12> */
.L_x_71:
[----:B------:R-:W-:Y:S05]  /*3570*/  BSYNC B1 ;  /* 0x0000000000017941 */ /* 0x000fea0003800000 */
.L_x_70:
        /* <DEDUP_REMOVED lines=9> */
.L_x_73:
[----:B------:R-:W-:Y:S05]  /*3610*/  BSYNC B1 ;  /* 0x0000000000017941 */ /* 0x000fea0003800000 */
.L_x_72:
        /* <DEDUP_REMOVED lines=9> */
.L_x_75:
[----:B------:R-:W-:Y:S05]  /*36b0*/  BSYNC B1 ;  /* 0x0000000000017941 */ /* 0x000fea0003800000 */
.L_x_74:
[----:B-----5:R-:W-:Y:S01]  /*36c0*/  IMAD.U32 R123, R23, 0x10000, RZ ;  /* 0x00010000177b7824 */ /* 0x020fe200078e00ff */
[----:B--2---:R-:W-:Y:S01]  /*36d0*/  @P2 MOV R122, R222 ;  /* 0x000000de007a2202 */ /* 0x004fe20000000f00 */
[----:B------:R-:W-:Y:S01]  /*36e0*/  BSSY B1, `(.L_x_76) ;  /* 0x000000a000017945 */ /* 0x000fe20003800000 */
[----:B------:R-:W-:Y:S01]  /*36f0*/  ISETP.GT.AND P1, PT, R3, 0x29, P0 ;  /* 0x000000290300780c */ /* 0x000fe20000724270 */
        /* <DEDUP_REMOVED lines=8> */
.L_x_77:
[----:B------:R-:W-:Y:S05]  /*3780*/  BSYNC B1 ;  /* 0x0000000000017941 */ /* 0x000fea0003800000 */
.L_x_76:
        /* <DEDUP_REMOVED lines=12> */
.L_x_79:
[----:B------:R-:W-:Y:S05]  /*3850*/  BSYNC B1 ;  /* 0x0000000000017941 */ /* 0x000fea0003800000 */
.L_x_78:
        /* <DEDUP_REMOVED lines=9> */
.L_x_81:
[----:B------:R-:W-:Y:S05]  /*38f0*/  BSYNC B1 ;  /* 0x0000000000017941 */ /* 0x000fea0003800000 */
.L_x_80:
        /* <DEDUP_REMOVED lines=9> */
.L_x_83:
[----:B------:R-:W-:Y:S05]  /*3990*/  BSYNC B1 ;  /* 0x0000000000017941 */ /* 0x000fea0003800000 */
.L_x_82:
[----:B-----5:R-:W-:Y:S01]  /*39a0*/  IMAD.U32 R123, R23, 0x10000, RZ ;  /* 0x00010000177b7824 */ /* 0x020fe200078e00ff */
[----:B------:R-:W-:Y:S01]  /*39b0*/  ISETP.GT.AND P1, PT, R3, 0x31, P0 ;  /* 0x000000310300780c */ /* 0x000fe20000724270 */
[----:B--2---:R-:W-:Y:S01]  /*39c0*/  @P2 IMAD.MOV.U32 R122, RZ, RZ, R222 ;  /* 0x000000ffff7a2224 */ /* 0x004fe200078e00de */
[----:B------:R-:W-:Y:S01]  /*39d0*/  BSSY B1, `(.L_x_84) ;  /* 0x0000009000017945 */ /* 0x000fe20003800000 */
[----:B------:R-:W-:-:S04]  /*39e0*/  FMUL R123, R123, R22 ;  /* 0x000000167b7b7220 */ /* 0x000fc80000400000 */
[----:B------:R-:W-:-:S05]  /*39f0*/  FFMA R123, R146, R19, R123 ;  /* 0x00000013927b7223 */ /* 0x000fca000000007b */
[----:B------:R-:W-:-:S04]  /*3a00*/  F2FP.BF16.F32.PACK_AB R123, RZ, R123 ;  /* 0x0000007bff7b723e */ /* 0x000fc800000010ff */
[----:B------:R-:W-:Y:S02]  /*3a10*/  PRMT R124, R123, 0x7610, R124 ;  /* 0x000076107b7c7816 */ /* 0x000fe4000000007c */
[----:B------:R-:W-:-:S05]  /*3a20*/  @P2 MOV R123, R223 ;  /* 0x000000df007b2202 */ /* 0x000fca0000000f00 */
[----:B------:R2:W-:Y:S01]  /*3a30*/  @P2 STG.E.U16 desc[UR36][R122.64+0x60], R124 ;  /* 0x0000607c7a002986 */ /* 0x0005e2000c101524 */
[----:B------:R-:W-:Y:S05]  /*3a40*/  @!P1 BRA `(.L_x_85) ;  /* 0x0000000000049947 */ /* 0x000fea0003800000 */
[----:B------:R0:W5:Y:S02]  /*3a50*/  LDG.E.LTC128B.U16 R23, desc[UR36][R120.64+0x62] ;  /* 0x0000622478177981 */ /* 0x000164000c1e1520 */
.L_x_85:
[----:B------:R-:W-:Y:S05]  /*3a60*/  BSYNC B1 ;  /* 0x0000000000017941 */ /* 0x000fea0003800000 */
.L_x_84:
        /* <DEDUP_REMOVED lines=12> */
.L_x_87:
[----:B------:R-:W-:Y:S05]  /*3b30*/  BSYNC B1 ;  /* 0x0000000000017941 */ /* 0x000fea0003800000 */
.L_x_86:
        /* <DEDUP_REMOVED lines=9> */
.L_x_89:
[----:B------:R-:W-:Y:S05]  /*3bd0*/  BSYNC B1 ;  /* 0x0000000000017941 */ /* 0x000fea0003800000 */
.L_x_88:
        /* <DEDUP_REMOVED lines=9> */
.L_x_91:
[----:B------:R-:W-:Y:S05]  /*3c70*/  BSYNC B1 ;  /* 0x0000000000017941 */ /* 0x000fea0003800000 */
.L_x_90:
        /* <DEDUP_REMOVED lines=12> */
.L_x_93:
[----:B------:R-:W-:Y:S05]  /*3d40*/  BSYNC B1 ;  /* 0x0000000000017941 */ /* 0x000fea0003800000 */
.L_x_92:
[----:B--2--5:R-:W-:Y:S01]  /*3d50*/  SHF.L.U32 R123, R23, 0x10, RZ ;  /* 0x00000010177b7819 */ /* 0x024fe200000006ff */
[----:B------:R-:W-:Y:S01]  /*3d60*/  BSSY B1, `(.L_x_94) ;  /* 0x000000b000017945 */ /* 0x000fe20003800000 */
[----:B------:R-:W-:-:S03]  /*3d70*/  ISETP.GT.AND P2, PT, R3, 0x40, P3 ;  /* 0x000000400300780c */ /* 0x000fc60001f44270 */
        /* <DEDUP_REMOVED lines=9> */
.L_x_95:
[----:B------:R-:W-:Y:S05]  /*3e10*/  BSYNC B1 ;  /* 0x0000000000017941 */ /* 0x000fea0003800000 */
.L_x_94:
        /* <DEDUP_REMOVED lines=9> */
.L_x_97:
[----:B------:R-:W-:Y:S05]  /*3eb0*/  BSYNC B1 ;  /* 0x0000000000017941 */ /* 0x000fea0003800000 */
.L_x_96:
        /* <DEDUP_REMOVED lines=9> */
.L_x_99:
[----:B------:R-:W-:Y:S05]  /*3f50*/  BSYNC B1 ;  /* 0x0000000000017941 */ /* 0x000fea0003800000 */
.L_x_98:
        /* <DEDUP_REMOVED lines=12> */
.L_x_101:
[----:B------:R-:W-:Y:S05]  /*4020*/  BSYNC B1 ;  /* 0x0000000000017941 */ /* 0x000fea0003800000 */
.L_x_100:
[----:B--2--5:R-:W-:Y:S01]  /*4030*/  IMAD.U32 R123, R23, 0x10000, RZ ;  /* 0x00010000177b7824 */ /* 0x024fe200078e00ff */
[----:B------:R-:W-:Y:S01]  /*4040*/  ISETP.GT.AND P2, PT, R3, 0x48, P3 ;  /* 0x000000480300780c */ /* 0x000fe20001f44270 */
[----:B------:R-:W-:Y:S02]  /*4050*/  BSSY B1, `(.L_x_102) ;  /* 0x000000a000017945 */ /* 0x000fe40003800000 */
[----:B------:R-:W-:Y:S01]  /*4060*/  FMUL R122, R123, R22 ;  /* 0x000000167b7a7220 */ /* 0x000fe20000400000 */
[----:B------:R-:W-:-:S03]  /*4070*/  @P1 IMAD.MOV.U32 R123, RZ, RZ, R223 ;  /* 0x000000ffff7b1224 */ /* 0x000fc600078e00df */
[----:B------:R-:W-:-:S05]  /*4080*/  FFMA R122, R155, R19, R122 ;  /* 0x000000139b7a7223 */ /* 0x000fca000000007a */
[----:B------:R-:W-:-:S04]  /*4090*/  F2FP.BF16.F32.PACK_AB R122, RZ, R122 ;  /* 0x0000007aff7a723e */ /* 0x000fc800000010ff */
[----:B------:R-:W-:Y:S02]  /*40a0*/  PRMT R124, R122, 0x7610, R124 ;  /* 0x000076107a7c7816 */ /* 0x000fe4000000007c */
[----:B------:R-:W-:-:S05]  /*40b0*/  @P1 MOV R122, R222 ;  /* 0x000000de007a1202 */ /* 0x000fca0000000f00 */
[----:B------:R2:W-:Y:S01]  /*40c0*/  @P1 STG.E.U16 desc[UR36][R122.64+0x82], R124 ;  /* 0x0000827c7a001986 */ /* 0x0005e2000c101524 */
[----:B------:R-:W-:Y:S05]  /*40d0*/  @!P2 BRA `(.L_x_103) ;  /* 0x000000000004a947 */ /* 0x000fea0003800000 */
[----:B------:R0:W5:Y:S02]  /*40e0*/  LDG.E.LTC128B.U16 R23, desc[UR36][R4.64+0x90] ;  /* 0x0000902404177981 */ /* 0x000164000c1e1520 */
.L_x_103:
[----:B------:R-:W-:Y:S05]  /*40f0*/  BSYNC B1 ;  /* 0x0000000000017941 */ /* 0x000fea0003800000 */
.L_x_102:
        /* <DEDUP_REMOVED lines=9> */
.L_x_105:
[----:B------:R-:W-:Y:S05]  /*4190*/  BSYNC B1 ;  /* 0x0000000000017941 */ /* 0x000fea0003800000 */
.L_x_104:
        /* <DEDUP_REMOVED lines=9> */
.L_x_107:
[----:B------:R-:W-:Y:S05]  /*4230*/  BSYNC B1 ;  /* 0x0000000000017941 */ /* 0x000fea0003800000 */
.L_x_106:
        /* <DEDUP_REMOVED lines=12> */
.L_x_109:
[----:B------:R-:W-:Y:S05]  /*4300*/  BSYNC B1 ;  /* 0x0000000000017941 */ /* 0x000fea0003800000 */
.L_x_108:
[----:B--2--5:R-:W-:Y:S01]  /*4310*/  IMAD.U32 R123, R23, 0x10000, RZ ;  /* 0x00010000177b7824 */ /* 0x024fe200078e00ff */
[----:B------:R-:W-:Y:S01]  /*4320*/  ISETP.GT.AND P2, PT, R3, 0x50, P3 ;  /* 0x000000500300780c */ /* 0x000fe20001f44270 */
[----:B------:R-:W-:Y:S02]  /*4330*/  BSSY B1, `(.L_x_110) ;  /* 0x000000a000017945 */ /* 0x000fe40003800000 */
[----:B------:R-:W-:Y:S01]  /*4340*/  FMUL R122, R123, R22 ;  /* 0x000000167b7a7220 */ /* 0x000fe20000400000 */
[----:B------:R-:W-:-:S03]  /*4350*/  @P1 MOV R123, R223 ;  /* 0x000000df007b1202 */ /* 0x000fc60000000f00 */
[----:B------:R-:W-:-:S05]  /*4360*/  FFMA R122, R159, R19, R122 ;  /* 0x000000139f7a7223 */ /* 0x000fca000000007a */
[----:B------:R-:W-:-:S04]  /*4370*/  F2FP.BF16.F32.PACK_AB R122, RZ, R122 ;  /* 0x0000007aff7a723e */ /* 0x000fc800000010ff */
[----:B------:R-:W-:Y:S01]  /*4380*/  PRMT R124, R122, 0x7610, R124 ;  /* 0x000076107a7c7816 */ /* 0x000fe2000000007c */
[----:B------:R-:W-:-:S05]  /*4390*/  @P1 IMAD.MOV.U32 R122, RZ, RZ, R222 ;  /* 0x000000ffff7a1224 */ /* 0x000fca00078e00de */
[----:B------:R2:W-:Y:S01]  /*43a0*/  @P1 STG.E.U16 desc[UR36][R122.64+0x92], R124 ;  /* 0x0000927c7a001986 */ /* 0x0005e2000c101524 */
[----:B------:R-:W-:Y:S05]  /*43b0*/  @!P2 BRA `(.L_x_111) ;  /* 0x000000000004a947 */ /* 0x000fea0003800000 */
[----:B------:R0:W5:Y:S02]  /*43c0*/  LDG.E.LTC128B.U16 R23, desc[UR36][R4.64+0xa0] ;  /* 0x0000a02404177981 */ /* 0x000164000c1e1520 */
.L_x_111:
[----:B------:R-:W-:Y:S05]  /*43d0*/  BSYNC B1 ;  /* 0x0000000000017941 */ /* 0x000fea0003800000 */
.L_x_110:
        /* <DEDUP_REMOVED lines=9> */
.L_x_113:
[----:B------:R-:W-:Y:S05]  /*4470*/  BSYNC B1 ;  /* 0x0000000000017941 */ /* 0x000fea0003800000 */
.L_x_112:
        /* <DEDUP_REMOVED lines=9> */
.L_x_115:
[----:B------:R-:W-:Y:S05]  /*4510*/  BSYNC B1 ;  /* 0x0000000000017941 */ /* 0x000fea0003800000 */
.L_x_114:
        /* <DEDUP_REMOVED lines=12> */
.L_x_117:
[----:B------:R-:W-:Y:S05]  /*45e0*/  BSYNC B1 ;  /* 0x0000000000017941 */ /* 0x000fea0003800000 */
.L_x_116:
        /* <DEDUP_REMOVED lines=12> */
.L_x_119:
[----:B------:R-:W-:Y:S05]  /*46b0*/  BSYNC B1 ;  /* 0x0000000000017941 */ /* 0x000fea0003800000 */
.L_x_118:
        /* <DEDUP_REMOVED lines=9> */
.L_x_121:
[----:B------:R-:W-:Y:S05]  /*4750*/  BSYNC B1 ;  /* 0x0000000000017941 */ /* 0x000fea0003800000 */
.L_x_120:
        /* <DEDUP_REMOVED lines=9> */
.L_x_123:
[----:B------:R-:W-:Y:S05]  /*47f0*/  BSYNC B1 ;  /* 0x0000000000017941 */ /* 0x000fea0003800000 */
.L_x_122:
        /* <DEDUP_REMOVED lines=12> */
.L_x_125:
[----:B------:R-:W-:Y:S05]  /*48c0*/  BSYNC B1 ;  /* 0x0000000000017941 */ /* 0x000fea0003800000 */
.L_x_124:
        /* <DEDUP_REMOVED lines=12> */
.L_x_127:
[----:B------:R-:W-:Y:S05]  /*4990*/  BSYNC B1 ;  /* 0x0000000000017941 */ /* 0x000fea0003800000 */
.L_x_126:
        /* <DEDUP_REMOVED lines=9> */
.L_x_129:
[----:B------:R-:W-:Y:S05]  /*4a30*/  BSYNC B1 ;  /* 0x0000000000017941 */ /* 0x000fea0003800000 */
.L_x_128:
        /* <DEDUP_REMOVED lines=9> */
.L_x_131:
[----:B------:R-:W-:Y:S05]  /*4ad0*/  BSYNC B1 ;  /* 0x0000000000017941 */ /* 0x000fea0003800000 */
.L_x_130:
        /* <DEDUP_REMOVED lines=12> */
.L_x_133:
[----:B------:R-:W-:Y:S05]  /*4ba0*/  BSYNC B1 ;  /* 0x0000000000017941 */ /* 0x000fea0003800000 */
.L_x_132:
        /* <DEDUP_REMOVED lines=12> */
.L_x_135:
[----:B------:R-:W-:Y:S05]  /*4c70*/  BSYNC B1 ;  /* 0x0000000000017941 */ /* 0x000fea0003800000 */
.L_x_134:
        /* <DEDUP_REMOVED lines=9> */
.L_x_137:
[----:B------:R-:W-:Y:S05]  /*4d10*/  BSYNC B1 ;  /* 0x0000000000017941 */ /* 0x000fea0003800000 */
.L_x_136:
        /* <DEDUP_REMOVED lines=9> */
.L_x_139:
[----:B------:R-:W-:Y:S05]  /*4db0*/  BSYNC B1 ;  /* 0x0000000000017941 */ /* 0x000fea0003800000 */
.L_x_138:
        /* <DEDUP_REMOVED lines=12> */
.L_x_141:
[----:B------:R-:W-:Y:S05]  /*4e80*/  BSYNC B1 ;  /* 0x0000000000017941 */ /* 0x000fea0003800000 */
.L_x_140:
        /* <DEDUP_REMOVED lines=12> */
.L_x_143:
[----:B------:R-:W-:Y:S05]  /*4f50*/  BSYNC B1 ;  /* 0x0000000000017941 */ /* 0x000fea0003800000 */
.L_x_142:
        /* <DEDUP_REMOVED lines=9> */
.L_x_145:
[----:B------:R-:W-:Y:S05]  /*4ff0*/  BSYNC B1 ;  /* 0x0000000000017941 */ /* 0x000fea0003800000 */
.L_x_144:
        /* <DEDUP_REMOVED lines=9> */
.L_x_147:
[----:B------:R-:W-:Y:S05]  /*5090*/  BSYNC B1 ;  /* 0x0000000000017941 */ /* 0x000fea0003800000 */
.L_x_146:
        /* <DEDUP_REMOVED lines=12> */
.L_x_149:
[----:B------:R-:W-:Y:S05]  /*5160*/  BSYNC B1 ;  /* 0x0000000000017941 */ /* 0x000fea0003800000 */
.L_x_148:
        /* <DEDUP_REMOVED lines=12> */
.L_x_151:
[----:B------:R-:W-:Y:S05]  /*5230*/  BSYNC B1 ;  /* 0x0000000000017941 */ /* 0x000fea0003800000 */
.L_x_150:
        /* <DEDUP_REMOVED lines=9> */
.L_x_153:
[----:B------:R-:W-:Y:S05]  /*52d0*/  BSYNC B1 ;  /* 0x0000000000017941 */ /* 0x000fea0003800000 */
.L_x_152:
        /* <DEDUP_REMOVED lines=9> */
.L_x_155:
[----:B------:R-:W-:Y:S05]  /*5370*/  BSYNC B1 ;  /* 0x0000000000017941 */ /* 0x000fea0003800000 */
.L_x_154:
        /* <DEDUP_REMOVED lines=12> */
.L_x_157:
[----:B------:R-:W-:Y:S05]  /*5440*/  BSYNC B1 ;  /* 0x0000000000017941 */ /* 0x000fea0003800000 */
.L_x_156:
        /* <DEDUP_REMOVED lines=12> */
.L_x_159:
[----:B------:R-:W-:Y:S05]  /*5510*/  BSYNC B1 ;  /* 0x0000000000017941 */ /* 0x000fea0003800000 */
.L_x_158:
        /* <DEDUP_REMOVED lines=9> */
.L_x_161:
[----:B------:R-:W-:Y:S05]  /*55b0*/  BSYNC B1 ;  /* 0x0000000000017941 */ /* 0x000fea0003800000 */
.L_x_160:
        /* <DEDUP_REMOVED lines=9> */
.L_x_163:
[----:B------:R-:W-:Y:S05]  /*5650*/  BSYNC B1 ;  /* 0x0000000000017941 */ /* 0x000fea0003800000 */
.L_x_162:
        /* <DEDUP_REMOVED lines=12> */
.L_x_165:
[----:B------:R-:W-:Y:S05]  /*5720*/  BSYNC B1 ;  /* 0x0000000000017941 */ /* 0x000fea0003800000 */
.L_x_164:
        /* <DEDUP_REMOVED lines=12> */
.L_x_167:
[----:B------:R-:W-:Y:S05]  /*57f0*/  BSYNC B1 ;  /* 0x0000000000017941 */ /* 0x000fea0003800000 */
.L_x_166:
        /* <DEDUP_REMOVED lines=9> */
.L_x_169:
[----:B------:R-:W-:Y:S05]  /*5890*/  BSYNC B1 ;  /* 0x0000000000017941 */ /* 0x000fea0003800000 */
.L_x_168:
        /* <DEDUP_REMOVED lines=9> */
.L_x_171:
[----:B------:R-:W-:Y:S05]  /*5930*/  BSYNC B1 ;  /* 0x0000000000017941 */ /* 0x000fea0003800000 */
.L_x_170:
        /* <DEDUP_REMOVED lines=12> */
.L_x_173:
[----:B------:R-:W-:Y:S05]  /*5a00*/  BSYNC B1 ;  /* 0x0000000000017941 */ /* 0x000fea0003800000 */
.L_x_172:
        /* <DEDUP_REMOVED lines=12> */
.L_x_175:
[----:B------:R-:W-:Y:S05]  /*5ad0*/  BSYNC B1 ;  /* 0x0000000000017941 */ /* 0x000fea0003800000 */
.L_x_174:
        /* <DEDUP_REMOVED lines=9> */
.L_x_177:
[----:B------:R-:W-:Y:S05]  /*5b70*/  BSYNC B1 ;  /* 0x0000000000017941 */ /* 0x000fea0003800000 */
.L_x_176:
        /* <DEDUP_REMOVED lines=9> */
.L_x_179:
[----:B------:R-:W-:Y:S05]  /*5c10*/  BSYNC B1 ;  /* 0x0000000000017941 */ /* 0x000fea0003800000 */
.L_x_178:
        /* <DEDUP_REMOVED lines=12> */
.L_x_181:
[----:B------:R-:W-:Y:S05]  /*5ce0*/  BSYNC B1 ;  /* 0x0000000000017941 */ /* 0x000fea0003800000 */
.L_x_180:
        /* <DEDUP_REMOVED lines=12> */
.L_x_183:
[----:B------:R-:W-:Y:S05]  /*5db0*/  BSYNC B1 ;  /* 0x0000000000017941 */ /* 0x000fea0003800000 */
.L_x_182:
        /* <DEDUP_REMOVED lines=9> */
.L_x_185:
[----:B------:R-:W-:Y:S05]  /*5e50*/  BSYNC B1 ;  /* 0x0000000000017941 */ /* 0x000fea0003800000 */
.L_x_184:
        /* <DEDUP_REMOVED lines=9> */
.L_x_187:
[----:B------:R-:W-:Y:S05]  /*5ef0*/  BSYNC B1 ;  /* 0x0000000000017941 */ /* 0x000fea0003800000 */
.L_x_186:
        /* <DEDUP_REMOVED lines=12> */
.L_x_189:
[----:B------:R-:W-:Y:S05]  /*5fc0*/  BSYNC B1 ;  /* 0x0000000000017941 */ /* 0x000fea0003800000 */
.L_x_188:
        /* <DEDUP_REMOVED lines=12> */
.L_x_191:
[----:B------:R-:W-:Y:S05]  /*6090*/  BSYNC B1 ;  /* 0x0000000000017941 */ /* 0x000fea0003800000 */
.L_x_190:
        /* <DEDUP_REMOVED lines=9> */
.L_x_193:
[----:B------:R-:W-:Y:S05]  /*6130*/  BSYNC B1 ;  /* 0x0000000000017941 */ /* 0x000fea0003800000 */
.L_x_192:
        /* <DEDUP_REMOVED lines=9> */
.L_x_195:
[----:B------:R-:W-:Y:S05]  /*61d0*/  BSYNC B1 ;  /* 0x0000000000017941 */ /* 0x000fea0003800000 */
.L_x_194:
        /* <DEDUP_REMOVED lines=12> */
.L_x_197:
[----:B------:R-:W-:Y:S05]  /*62a0*/  BSYNC B1 ;  /* 0x0000000000017941 */ /* 0x000fea0003800000 */
.L_x_196:
        /* <DEDUP_REMOVED lines=12> */
.L_x_199:
[----:B------:R-:W-:Y:S05]  /*6370*/  BSYNC B1 ;  /* 0x0000000000017941 */ /* 0x000fea0003800000 */
.L_x_198:
        /* <DEDUP_REMOVED lines=9> */
.L_x_201:
[----:B------:R-:W-:Y:S05]  /*6410*/  BSYNC B1 ;  /* 0x0000000000017941 */ /* 0x000fea0003800000 */
.L_x_200:
        /* <DEDUP_REMOVED lines=9> */
.L_x_203:
[----:B------:R-:W-:Y:S05]  /*64b0*/  BSYNC B1 ;  /* 0x0000000000017941 */ /* 0x000fea0003800000 */
.L_x_202:
        /* <DEDUP_REMOVED lines=12> */
.L_x_205:
[----:B------:R-:W-:Y:S05]  /*6580*/  BSYNC B1 ;  /* 0x0000000000017941 */ /* 0x000fea0003800000 */
.L_x_204:
        /* <DEDUP_REMOVED lines=12> */
.L_x_207:
[----:B------:R-:W-:Y:S05]  /*6650*/  BSYNC B1 ;  /* 0x0000000000017941 */ /* 0x000fea0003800000 */
.L_x_206:
        /* <DEDUP_REMOVED lines=9> */
.L_x_209:
[----:B------:R-:W-:Y:S05]  /*66f0*/  BSYNC B1 ;  /* 0x0000000000017941 */ /* 0x000fea0003800000 */
.L_x_208:
        /* <DEDUP_REMOVED lines=9> */
.L_x_211:
[----:B------:R-:W-:Y:S05]  /*6790*/  BSYNC B1 ;  /* 0x0000000000017941 */ /* 0x000fea0003800000 */
.L_x_210:
        /* <DEDUP_REMOVED lines=12> */
.L_x_213:
[----:B------:R-:W-:Y:S05]  /*6860*/  BSYNC B1 ;  /* 0x0000000000017941 */ /* 0x000fea0003800000 */
.L_x_212:
        /* <DEDUP_REMOVED lines=12> */
.L_x_215:
[----:B------:R-:W-:Y:S05]  /*6930*/  BSYNC B1 ;  /* 0x0000000000017941 */ /* 0x000fea0003800000 */
.L_x_214:
        /* <DEDUP_REMOVED lines=9> */
.L_x_217:
[----:B------:R-:W-:Y:S05]  /*69d0*/  BSYNC B1 ;  /* 0x0000000000017941 */ /* 0x000fea0003800000 */
.L_x_216:
[----:B0--345:R-:W-:Y:S01]  /*69e0*/  IMAD.U32 R5, R23, 0x10000, RZ ;  /* 0x0001000017057824 */ /* 0x039fe200078e00ff */
        /* <DEDUP_REMOVED lines=11> */
.L_x_219:
[----:B------:R-:W-:Y:S05]  /*6aa0*/  BSYNC B1 ;  /* 0x0000000000017941 */ /* 0x000fea0003800000 */
.L_x_218:
[----:B0----5:R-:W-:Y:S01]  /*6ab0*/  IMAD.U32 R5, R23, 0x10000, RZ ;  /* 0x0001000017057824 */ /* 0x021fe200078e00ff */
[----:B------:R-:W-:Y:S01]  /*6ac0*/  ISETP.GT.AND P1, PT, R3, 0xb9, P0 ;  /* 0x000000b90300780c */ /* 0x000fe20000724270 */
[----:B------:R-:W-:Y:S01]  /*6ad0*/  @P2 IMAD.MOV.U32 R4, RZ, RZ, R222 ;  /* 0x000000ffff042224 */ /* 0x000fe200078e00de */
[----:B------:R-:W-:Y:S01]  /*6ae0*/  BSSY B1, `(.L_x_220) ;  /* 0x000000a000017945 */ /* 0x000fe20003800000 */
[----:B------:R-:W-:Y:S01]  /*6af0*/  FMUL R5, R5, R22 ;  /* 0x0000001605057220 */ /* 0x000fe20000400000 */
[----:B------:R-:W-:-:S03]  /*6b00*/  IADD3 R125, P0, R216, 0x80, RZ ;  /* 0x00000080d87d7810 */ /* 0x000fc60007f1e0ff */
[----:B------:R-:W-:-:S05]  /*6b10*/  FFMA R5, R214, R19, R5 ;  /* 0x00000013d6057223 */ /* 0x000fca0000000005 */
[----:B------:R-:W-:-:S04]  /*6b20*/  F2FP.BF16.F32.PACK_AB R5, RZ, R5 ;  /* 0x00000005ff05723e */ /* 0x000fc800000010ff */
[----:B------:R-:W-:Y:S01]  /*6b30*/  PRMT R122, R5, 0x7610, R122 ;  /* 0x00007610057a7816 */ /* 0x000fe2000000007a */
[----:B------:R-:W-:-:S05]  /*6b40*/  @P2 IMAD.MOV.U32 R5, RZ, RZ, R223 ;  /* 0x000000ffff052224 */ /* 0x000fca00078e00df */
[----:B------:R0:W-:Y:S01]  /*6b50*/  @P2 STG.E.U16 desc[UR36][R4.64+0x170], R122 ;  /* 0x0001707a04002986 */ /* 0x0001e2000c101524 */
[----:B------:R-:W-:Y:S05]  /*6b60*/  @!P1 BRA `(.L_x_221) ;  /* 0x0000000000049947 */ /* 0x000fea0003800000 */
[----:B------:R4:W5:Y:S02]  /*6b70*/  LDG.E.LTC128B.U16 R23, desc[UR36][R120.64+0x172] ;  /* 0x0001722478177981 */ /* 0x000964000c1e1520 */
.L_x_221:
[----:B------:R-:W-:Y:S05]  /*6b80*/  BSYNC B1 ;  /* 0x0000000000017941 */ /* 0x000fea0003800000 */
.L_x_220:
[----:B0----5:R-:W-:Y:S01]  /*6b90*/  IMAD.U32 R5, R23, 0x10000, RZ ;  /* 0x0001000017057824 */ /* 0x021fe200078e00ff */
[----:B------:R-:W-:Y:S01]  /*6ba0*/  BSSY B1, `(.L_x_222) ;  /* 0x0000011000017945 */ /* 0x000fe20003800000 */
[----:B------:R-:W-:Y:S01]  /*6bb0*/  IMAD.X R217, RZ, RZ, R217, P0 ;  /* 0x000000ffffd97224 */ /* 0x000fe200000e06d9 */
[----:B------:R-:W-:Y:S01]  /*6bc0*/  ISETP.GT.AND P0, PT, R0, 0x80, PT ;  /* 0x000000800000780c */ /* 0x000fe20003f04270 */
[----:B------:R-:W-:Y:S02]  /*6bd0*/  FMUL R4, R5, R22 ;  /* 0x0000001605047220 */ /* 0x000fe40000400000 */
[-C--:B-1-34-:R-:W-:Y:S01]  /*6be0*/  IMAD R120, R217, R14.reuse, RZ ;  /* 0x0000000ed9787224 */ /* 0x09afe200078e02ff */
[----:B------:R-:W-:Y:S01]  /*6bf0*/  ISETP.GT.AND P3, PT, R3, RZ, P0 ;  /* 0x000000ff0300720c */ /* 0x000fe20000764270 */
[----:B------:R-:W-:Y:S01]  /*6c00*/  FFMA R215, R215, R19, R4 ;  /* 0x00000013d7d77223 */ /* 0x000fe20000000004 */
[----:B------:R-:W-:-:S04]  /*6c10*/  IMAD.WIDE.U32 R4, R125, R14, R8 ;  /* 0x0000000e7d047225 */ /* 0x000fc800078e0008 */
[----:B------:R-:W-:Y:S01]  /*6c20*/  F2FP.BF16.F32.PACK_AB R215, RZ, R215 ;  /* 0x000000d7ffd7723e */ /* 0x000fe200000010ff */
[----:B--2---:R-:W-:Y:S01]  /*6c30*/  IMAD R123, R125, R15, R120 ;  /* 0x0000000f7d7b7224 */ /* 0x004fe200078e0278 */
[----:B------:R-:W-:-:S03]  /*6c40*/  LEA R120, P2, R4, R12, 0x1 ;  /* 0x0000000c04787211 */ /* 0x000fc600078408ff */
[----:B------:R0:W-:Y:S01]  /*6c50*/  @P1 STG.E.U16 desc[UR36][R222.64+0x172], R215 ;  /* 0x000172d7de001986 */ /* 0x0001e2000c101524 */
[----:B------:R-:W-:-:S05]  /*6c60*/  IMAD.IADD R5, R5, 0x1, R123 ;  /* 0x0000000105057824 */ /* 0x000fca00078e027b */
[----:B------:R-:W-:Y:S01]  /*6c70*/  LEA.HI.X R121, R4, R13, R5, 0x1, P2 ;  /* 0x0000000d04797211 */ /* 0x000fe200010f0c05 */
[----:B------:R-:W-:Y:S01]  /*6c80*/  IMAD.WIDE.U32 R4, R125, R14, R218 ;  /* 0x0000000e7d047225 */ /* 0x000fe200078e00da */
[----:B------:R-:W-:Y:S06]  /*6c90*/  @!P3 BRA `(.L_x_223) ;  /* 0x000000000004b947 */ /* 0x000fec0003800000 */
[----:B------:R1:W5:Y:S02]  /*6ca0*/  LDG.E.LTC128B.U16 R23, desc[UR36][R120.64] ;  /* 0x0000002478177981 */ /* 0x000364000c1e1520 */
.L_x_223:
[----:B------:R-:W-:Y:S05]  /*6cb0*/  BSYNC B1 ;  /* 0x0000000000017941 */ /* 0x000fea0003800000 */
.L_x_222:
[----:B-----5:R-:W-:Y:S01]  /*6cc0*/  IMAD.U32 R15, R23, 0x10000, RZ ;  /* 0x00010000170f7824 */ /* 0x020fe200078e00ff */
[----:B------:R-:W-:Y:S01]  /*6cd0*/  MOV R127, UR4 ;  /* 0x00000004007f7c02 */ /* 0x000fe20008000f00 */
[----:B------:R-:W-:Y:S01]  /*6ce0*/  IMAD.IADD R5, R123, 0x1, R5 ;  /* 0x000000017b057824 */ /* 0x000fe200078e0205 */
[----:B------:R-:W-:Y:S01]  /*6cf0*/  ISETP.GT.AND P2, PT, R3, 0x1, P0 ;  /* 0x000000010300780c */ /* 0x000fe20000744270 */
[----:B------:R-:W-:Y:S01]  /*6d00*/  FMUL R15, R15, R22 ;  /* 0x000000160f0f7220 */ /* 0x000fe20000400000 */
[----:B------:R-:W-:Y:S01]  /*6d10*/  IMAD.U32 R122, RZ, RZ, UR5 ;  /* 0x00000005ff7a7e24 */ /* 0x000fe2000f8e00ff */
[----:B------:R-:W-:Y:S01]  /*6d20*/  BSSY B1, `(.L_x_224) ;  /* 0x000000d000017945 */ /* 0x000fe20003800000 */
[----:B-1----:R-:W-:-:S04]  /*6d30*/  IMAD.WIDE.U32 R120, R20, UR42, R4 ;  /* 0x0000002a14787c25 */ /* 0x002fc8000f8e0004 */
[----:B------:R-:W-:Y:S01]  /*6d40*/  FFMA R15, R24, R19, R15 ;  /* 0x00000013180f7223 */ /* 0x000fe2000000000f */
[----:B------:R-:W-:Y:S01]  /*6d50*/  LEA R4, P1, R127, R6, 0x8 ;  /* 0x000000067f047211 */ /* 0x000fe200078240ff */
[----:B------:R-:W-:Y:S01]  /*6d60*/  IMAD.U32 R5, RZ, RZ, UR4 ;  /* 0x00000004ff057e24 */ /* 0x000fe2000f8e00ff */
[C---:B------:R-:W-:Y:S01]  /*6d70*/  LEA R6, P4, R120.reuse, R12, 0x1 ;  /* 0x0000000c78067211 */ /* 0x040fe200078808ff */
[----:B------:R-:W-:Y:S01]  /*6d80*/  IMAD.IADD R24, R21, 0x1, R121 ;  /* 0x0000000115187824 */ /* 0x000fe200078e0279 */
[----:B------:R-:W-:Y:S02]  /*6d90*/  F2FP.BF16.F32.PACK_AB R15, RZ, R15 ;  /* 0x0000000fff0f723e */ /* 0x000fe400000010ff */
[----:B------:R-:W-:Y:S02]  /*6da0*/  LEA.HI.X R5, R5, R7, R122, 0x8, P1 ;  /* 0x0000000705057211 */ /* 0x000fe400008f447a */
[----:B------:R-:W-:-:S03]  /*6db0*/  LEA.HI.X R7, R120, R13, R24, 0x1, P4 ;  /* 0x0000000d78077211 */ /* 0x000fc600020f0c18 */
[----:B------:R1:W-:Y:S01]  /*6dc0*/  @P3 STG.E.U16 desc[UR36][R4.64], R15 ;  /* 0x0000000f04003986 */ /* 0x0003e2000c101524 */
[----:B------:R-:W-:Y:S05]  /*6dd0*/  @!P2 BRA `(.L_x_225) ;  /* 0x000000000004a947 */ /* 0x000fea0003800000 */
[----:B------:R2:W5:Y:S02]  /*6de0*/  LDG.E.LTC128B.U16 R23, desc[UR36][R6.64+0x2] ;  /* 0x0000022406177981 */ /* 0x000564000c1e1520 */
.L_x_225:
[----:B------:R-:W-:Y:S05]  /*6df0*/  BSYNC B1 ;  /* 0x0000000000017941 */ /* 0x000fea0003800000 */
.L_x_224:
[----:B-----5:R-:W-:Y:S01]  /*6e00*/  IMAD.U32 R11, R23, 0x10000, RZ ;  /* 0x00010000170b7824 */ /* 0x020fe200078e00ff */
[----:B------:R-:W-:Y:S01]  /*6e10*/  ISETP.GT.AND P1, PT, R0, 0x88, PT ;  /* 0x000000880000780c */ /* 0x000fe20003f24270 */
[----:B-1----:R-:W-:Y:S01]  /*6e20*/  IMAD.WIDE.U32 R14, R125, R14, R220 ;  /* 0x0000000e7d0e7225 */ /* 0x002fe200078e00dc */
[----:B------:R-:W-:Y:S03]  /*6e30*/  BSSY B1, `(.L_x_226) ;  /* 0x000000e000017945 */ /* 0x000fe60003800000 */
[----:B------:R-:W-:Y:S01]  /*6e40*/  FMUL R8, R11, R22 ;  /* 0x000000160b087220 */ /* 0x000fe20000400000 */
[----:B------:R-:W-:Y:S01]  /*6e50*/  ISETP.GT.AND P3, PT, R3, RZ, P1 ;  /* 0x000000ff0300720c */ /* 0x000fe20000f64270 */
[----:B------:R-:W-:Y:S01]  /*6e60*/  IMAD.IADD R123, R123, 0x1, R15 ;  /* 0x000000017b7b7824 */ /* 0x000fe200078e020f */
[-C--:B------:R-:W-:Y:S01]  /*6e70*/  IADD3 R11, P5, R10, R14.reuse, RZ ;  /* 0x0000000e0a0b7210 */ /* 0x080fe20007fbe0ff */
[----:B------:R-:W-:Y:S01]  /*6e80*/  FFMA R8, R25, R19, R8 ;  /* 0x0000001319087223 */ /* 0x000fe20000000008 */
[----:B------:R-:W-:-:S03]  /*6e90*/  IADD3 R10, P4, R218, R14, RZ ;  /* 0x0000000eda0a7210 */ /* 0x000fc60007f9e0ff */
[----:B------:R-:W-:Y:S01]  /*6ea0*/  IMAD.X R0, R123, 0x1, R9, P5 ;  /* 0x000000017b007824 */ /* 0x000fe200028e0609 */
[----:B------:R-:W-:Y:S02]  /*6eb0*/  F2FP.BF16.F32.PACK_AB R14, RZ, R8 ;  /* 0x00000008ff0e723e */ /* 0x000fe400000010ff */
[----:B------:R-:W-:-:S03]  /*6ec0*/  LEA R8, P5, R11, R12, 0x1 ;  /* 0x0000000c0b087211 */ /* 0x000fc600078a08ff */
[----:B------:R1:W-:Y:S01]  /*6ed0*/  @P2 STG.E.U16 desc[UR36][R4.64+0x2], R14 ;  /* 0x0000020e04002986 */ /* 0x0003e2000c101524 */
[----:B------:R-:W-:Y:S01]  /*6ee0*/  LEA.HI.X R9, R11, R13, R0, 0x1, P5 ;  /* 0x0000000d0b097211 */ /* 0x000fe200028f0c00 */
[----:B------:R-:W-:Y:S08]  /*6ef0*/  @!P3 BRA `(.L_x_227) ;  /* 0x000000000004b947 */ /* 0x000ff00003800000 */
[----:B------:R3:W5:Y:S02]  /*6f00*/  LDG.E.LTC128B.U16 R23, desc[UR36][R8.64] ;  /* 0x0000002408177981 */ /* 0x000764000c1e1520 */
.L_x_227:
[----:B------:R-:W-:Y:S05]  /*6f10*/  BSYNC B1 ;  /* 0x0000000000017941 */ /* 0x000fea0003800000 */
.L_x_226:
[----:B---3-5:R-:W-:Y:S01]  /*6f20*/  IMAD.U32 R9, R23, 0x10000, RZ ;  /* 0x0001000017097824 */ /* 0x028fe200078e00ff */
[----:B------:R-:W-:Y:S01]  /*6f30*/  ISETP.GT.AND P2, PT, R3, 0x1, P1 ;  /* 0x000000010300780c */ /* 0x000fe20000f44270 */
[----:B------:R-:W-:Y:S01]  /*6f40*/  IMAD.X R11, R219, 0x1, R123, P4 ;  /* 0x00000001db0b7824 */ /* 0x000fe200020e067b */
[----:B------:R-:W-:Y:S01]  /*6f50*/  IADD3 R8, P4, R4, R225, RZ ;  /* 0x000000e104087210 */ /* 0x000fe20007f9e0ff */
[----:B------:R-:W-:Y:S01]  /*6f60*/  FMUL R9, R9, R22 ;  /* 0x0000001609097220 */ /* 0x000fe20000400000 */
[----:B------:R-:W-:Y:S01]  /*6f70*/  BSSY B1, `(.L_x_228) ;  /* 0x000000b000017945 */ /* 0x000fe20003800000 */
[----:B------:R-:W-:-:S04]  /*6f80*/  IMAD.WIDE.U32 R10, R20, UR42, R10 ;  /* 0x0000002a140a7c25 */ /* 0x000fc8000f8e000a */
[----:B------:R-:W-:Y:S01]  /*6f90*/  FFMA R9, R26, R19, R9 ;  /* 0x000000131a097223 */ /* 0x000fe20000000009 */
[----:B------:R-:W-:-:S04]  /*6fa0*/  IADD3 R21, R21, R11, RZ ;  /* 0x0000000b15157210 */ /* 0x000fc80007ffe0ff */
[----:B------:R-:W-:Y:S01]  /*6fb0*/  F2FP.BF16.F32.PACK_AB R0, RZ, R9 ;  /* 0x00000009ff00723e */ /* 0x000fe200000010ff */
[----:B------:R-:W-:Y:S01]  /*6fc0*/  IMAD.X R9, R5, 0x1, R224, P4 ;  /* 0x0000000105097824 */ /* 0x000fe200020e06e0 */
[----:B------:R-:W-:-:S04]  /*6fd0*/  LEA R12, P5, R10, R12, 0x1 ;  /* 0x0000000c0a0c7211 */ /* 0x000fc800078a08ff */
[----:B------:R3:W-:Y:S01]  /*6fe0*/  @P3 STG.E.U16 desc[UR36][R8.64], R0 ;  /* 0x0000000008003986 */ /* 0x0007e2000c101524 */
[----:B------:R-:W-:Y:S01]  /*6ff0*/  LEA.HI.X R13, R10, R13, R21, 0x1, P5 ;  /* 0x0000000d0a0d7211 */ /* 0x000fe200028f0c15 */
[----:B------:R-:W-:Y:S07]  /*7000*/  @!P2 BRA `(.L_x_229) ;  /* 0x000000000004a947 */ /* 0x000fee0003800000 */
[----:B------:R4:W5:Y:S02]  /*7010*/  LDG.E.LTC128B.U16 R23, desc[UR36][R12.64+0x2] ;  /* 0x000002240c177981 */ /* 0x000964000c1e1520 */
.L_x_229:
[----:B------:R-:W-:Y:S05]  /*7020*/  BSYNC B1 ;  /* 0x0000000000017941 */ /* 0x000fea0003800000 */
.L_x_228:
[----:B-----5:R-:W-:Y:S01]  /*7030*/  IMAD.U32 R11, R23, 0x10000, RZ ;  /* 0x00010000170b7824 */ /* 0x020fe200078e00ff */
[----:B------:R-:W-:Y:S01]  /*7040*/  ISETP.GT.AND P3, PT, R3, 0x8, P0 ;  /* 0x000000080300780c */ /* 0x000fe20000764270 */
[----:B------:R-:W-:Y:S02]  /*7050*/  BSSY B1, `(.L_x_230) ;  /* 0x0000007000017945 */ /* 0x000fe40003800000 */
[----:B---3--:R-:W-:-:S04]  /*7060*/  FMUL R0, R11, R22 ;  /* 0x000000160b007220 */ /* 0x008fc80000400000 */
[----:B------:R-:W-:-:S05]  /*7070*/  FFMA R0, R27, R19, R0 ;  /* 0x000000131b007223 */ /* 0x000fca0000000000 */
[----:B------:R-:W-:-:S05]  /*7080*/  F2FP.BF16.F32.PACK_AB R0, RZ, R0 ;  /* 0x00000000ff00723e */ /* 0x000fca00000010ff */
[----:B------:R3:W-:Y:S01]  /*7090*/  @P2 STG.E.U16 desc[UR36][R8.64+0x2], R0 ;  /* 0x0000020008002986 */ /* 0x0007e2000c101524 */
[----:B------:R-:W-:Y:S05]  /*70a0*/  @!P3 BRA `(.L_x_231) ;  /* 0x000000000004b947 */ /* 0x000fea0003800000 */
[----:B------:R0:W5:Y:S02]  /*70b0*/  LDG.E.LTC128B.U16 R23, desc[UR36][R6.64+0x10] ;  /* 0x0000102406177981 */ /* 0x000164000c1e1520 */
.L_x_231:
[----:B------:R-:W-:Y:S05]  /*70c0*/  BSYNC B1 ;  /* 0x0000000000017941 */ /* 0x000fea0003800000 */
.L_x_230:
[----:B-----5:R-:W-:Y:S01]  /*70d0*/  IMAD.U32 R11, R23, 0x10000, RZ ;  /* 0x00010000170b7824 */ /* 0x020fe200078e00ff */
        /* <DEDUP_REMOVED lines=8> */
.L_x_233:
[----:B------:R-:W-:Y:S05]  /*7160*/  BSYNC B1 ;  /* 0x0000000000017941 */ /* 0x000fea0003800000 */
.L_x_232:
[----:B0----5:R-:W-:Y:S01]  /*7170*/  IMAD.U32 R11, R23, 0x10000, RZ ;  /* 0x00010000170b7824 */ /* 0x021fe200078e00ff */
        /* <DEDUP_REMOVED lines=8> */
.L_x_235:
[----:B------:R-:W-:Y:S05]  /*7200*/  BSYNC B1 ;  /* 0x0000000000017941 */ /* 0x000fea0003800000 */
.L_x_234:
        /* <DEDUP_REMOVED lines=9> */
.L_x_237:
[----:B------:R-:W-:Y:S05]  /*72a0*/  BSYNC B1 ;  /* 0x0000000000017941 */ /* 0x000fea0003800000 */
.L_x_236:
[----:B0----5:R-:W-:Y:S01]  /*72b0*/  IMAD.U32 R11, R23, 0x10000, RZ ;  /* 0x00010000170b7824 */ /* 0x021fe200078e00ff */
        /* <DEDUP_REMOVED lines=8> */
.L_x_239:
[----:B------:R-:W-:Y:S05]  /*7340*/  BSYNC B1 ;  /* 0x0000000000017941 */ /* 0x000fea0003800000 */
.L_x_238:
        /* <DEDUP_REMOVED lines=9> */
.L_x_241:
[----:B------:R-:W-:Y:S05]  /*73e0*/  BSYNC B1 ;  /* 0x0000000000017941 */ /* 0x000fea0003800000 */
.L_x_240:
        /* <DEDUP_REMOVED lines=9> */
.L_x_243:
[----:B------:R-:W-:Y:S05]  /*7480*/  BSYNC B1 ;  /* 0x0000000000017941 */ /* 0x000fea0003800000 */
.L_x_242:
[----:B-----5:R-:W-:Y:S01]  /*7490*/  SHF.L.U32 R11, R23, 0x10, RZ ;  /* 0x00000010170b7819 */ /* 0x020fe200000006ff */
        /* <DEDUP_REMOVED lines=8> */
.L_x_245:
[----:B------:R-:W-:Y:S05]  /*7520*/  BSYNC B1 ;  /* 0x0000000000017941 */ /* 0x000fea0003800000 */
.L_x_244:
        /* <DEDUP_REMOVED lines=9> */
.L_x_247:
[----:B------:R-:W-:Y:S05]  /*75c0*/  BSYNC B1 ;  /* 0x0000000000017941 */ /* 0x000fea0003800000 */
.L_x_246:
        /* <DEDUP_REMOVED lines=9> */
.L_x_249:
[----:B------:R-:W-:Y:S05]  /*7660*/  BSYNC B1 ;  /* 0x0000000000017941 */ /* 0x000fea0003800000 */
.L_x_248:
        /* <DEDUP_REMOVED lines=9> */
.L_x_251:
[----:B------:R-:W-:Y:S05]  /*7700*/  BSYNC B1 ;  /* 0x0000000000017941 */ /* 0x000fea0003800000 */
.L_x_250:
        /* <DEDUP_REMOVED lines=9> */
.L_x_253:
[----:B------:R-:W-:Y:S05]  /*77a0*/  BSYNC B1 ;  /* 0x0000000000017941 */ /* 0x000fea0003800000 */
.L_x_252:
        /* <DEDUP_REMOVED lines=9> */
.L_x_255:
[----:B------:R-:W-:Y:S05]  /*7840*/  BSYNC B1 ;  /* 0x0000000000017941 */ /* 0x000fea0003800000 */
.L_x_254:
        /* <DEDUP_REMOVED lines=9> */
.L_x_257:
[----:B------:R-:W-:Y:S05]  /*78e0*/  BSYNC B1 ;  /* 0x0000000000017941 */ /* 0x000fea0003800000 */
.L_x_256:
        /* <DEDUP_REMOVED lines=9> */
.L_x_259:
[----:B------:R-:W-:Y:S05]  /*7980*/  BSYNC B1 ;  /* 0x0000000000017941 */ /* 0x000fea0003800000 */
.L_x_258:
        /* <DEDUP_REMOVED lines=9> */
.L_x_261:
[----:B------:R-:W-:Y:S05]  /*7a20*/  BSYNC B1 ;  /* 0x0000000000017941 */ /* 0x000fea0003800000 */
.L_x_260:
[----:B0----5:R-:W-:Y:S01]  /*7a30*/  SHF.L.U32 R11, R23, 0x10, RZ ;  /* 0x00000010170b7819 */ /* 0x021fe200000006ff */
        /* <DEDUP_REMOVED lines=8> */
.L_x_263:
[----:B------:R-:W-:Y:S05]  /*7ac0*/  BSYNC B1 ;  /* 0x0000000000017941 */ /* 0x000fea0003800000 */
.L_x_262:
        /* <DEDUP_REMOVED lines=9> */
.L_x_265:
[----:B------:R-:W-:Y:S05]  /*7b60*/  BSYNC B1 ;  /* 0x0000000000017941 */ /* 0x000fea0003800000 */
.L_x_264:
        /* <DEDUP_REMOVED lines=9> */
.L_x_267:
[----:B------:R-:W-:Y:S05]  /*7c00*/  BSYNC B1 ;  /* 0x0000000000017941 */ /* 0x000fea0003800000 */
.L_x_266:
        /* <DEDUP_REMOVED lines=9> */
.L_x_269:
[----:B------:R-:W-:Y:S05]  /*7ca0*/  BSYNC B1 ;  /* 0x0000000000017941 */ /* 0x000fea0003800000 */
.L_x_268:
        /* <DEDUP_REMOVED lines=9> */
.L_x_271:
[----:B------:R-:W-:Y:S05]  /*7d40*/  BSYNC B1 ;  /* 0x0000000000017941 */ /* 0x000fea0003800000 */
.L_x_270:
        /* <DEDUP_REMOVED lines=9> */
.L_x_273:
[----:B------:R-:W-:Y:S05]  /*7de0*/  BSYNC B1 ;  /* 0x0000000000017941 */ /* 0x000fea0003800000 */
.L_x_272:
        /* <DEDUP_REMOVED lines=9> */
.L_x_275:
[----:B------:R-:W-:Y:S05]  /*7e80*/  BSYNC B1 ;  /* 0x0000000000017941 */ /* 0x000fea0003800000 */
.L_x_274:
        /* <DEDUP_REMOVED lines=9> */
.L_x_277:
[----:B------:R-:W-:Y:S05]  /*7f20*/  BSYNC B1 ;  /* 0x0000000000017941 */ /* 0x000fea0003800000 */
.L_x_276:
        /* <DEDUP_REMOVED lines=9> */
.L_x_279:
[----:B------:R-:W-:Y:S05]  /*7fc0*/  BSYNC B1 ;  /* 0x0000000000017941 */ /* 0x000fea0003800000 */
.L_x_278:
        /* <DEDUP_REMOVED lines=9> */
.L_x_281:
[----:B------:R-:W-:Y:S05]  /*8060*/  BSYNC B1 ;  /* 0x0000000000017941 */ /* 0x000fea0003800000 */
.L_x_280:
        /* <DEDUP_REMOVED lines=9> */
.L_x_283:
[----:B------:R-:W-:Y:S05]  /*8100*/  BSYNC B1 ;  /* 0x0000000000017941 */ /* 0x000fea0003800000 */
.L_x_282:
        /* <DEDUP_REMOVED lines=9> */
.L_x_285:
[----:B------:R-:W-:Y:S05]  /*81a0*/  BSYNC B1 ;  /* 0x0000000000017941 */ /* 0x000fea0003800000 */
.L_x_284:
        /* <DEDUP_REMOVED lines=9> */
.L_x_287:
[----:B------:R-:W-:Y:S05]  /*8240*/  BSYNC B1 ;  /* 0x0000000000017941 */ /* 0x000fea0003800000 */
.L_x_286:
        /* <DEDUP_REMOVED lines=9> */
.L_x_289:
[----:B------:R-:W-:Y:S05]  /*82e0*/  BSYNC B1 ;  /* 0x0000000000017941 */ /* 0x000fea0003800000 */
.L_x_288:
        /* <DEDUP_REMOVED lines=9> */
.L_x_291:
[----:B------:R-:W-:Y:S05]  /*8380*/  BSYNC B1 ;  /* 0x0000000000017941 */ /* 0x000fea0003800000 */
.L_x_290:
        /* <DEDUP_REMOVED lines=9> */
.L_x_293:
[----:B------:R-:W-:Y:S05]  /*8420*/  BSYNC B1 ;  /* 0x0000000000017941 */ /* 0x000fea0003800000 */
.L_x_292:
        /* <DEDUP_REMOVED lines=9> */
.L_x_295:
[----:B------:R-:W-:Y:S05]  /*84c0*/  BSYNC B1 ;  /* 0x0000000000017941 */ /* 0x000fea0003800000 */
.L_x_294:
        /* <DEDUP_REMOVED lines=9> */
.L_x_297:
[----:B------:R-:W-:Y:S05]  /*8560*/  BSYNC B1 ;  /* 0x0000000000017941 */ /* 0x000fea0003800000 */
.L_x_296:
        /* <DEDUP_REMOVED lines=9> */
.L_x_299:
[----:B------:R-:W-:Y:S05]  /*8600*/  BSYNC B1 ;  /* 0x0000000000017941 */ /* 0x000fea0003800000 */
.L_x_298:
        /* <DEDUP_REMOVED lines=9> */
.L_x_301:
[----:B------:R-:W-:Y:S05]  /*86a0*/  BSYNC B1 ;  /* 0x0000000000017941 */ /* 0x000fea0003800000 */
.L_x_300:
        /* <DEDUP_REMOVED lines=9> */
.L_x_303:
[----:B------:R-:W-:Y:S05]  /*8740*/  BSYNC B1 ;  /* 0x0000000000017941 */ /* 0x000fea0003800000 */
.L_x_302:
        /* <DEDUP_REMOVED lines=9> */
.L_x_305:
[----:B------:R-:W-:Y:S05]  /*87e0*/  BSYNC B1 ;  /* 0x0000000000017941 */ /* 0x000fea0003800000 */
.L_x_304:
        /* <DEDUP_REMOVED lines=9> */
.L_x_307:
[----:B------:R-:W-:Y:S05]  /*8880*/  BSYNC B1 ;  /* 0x0000000000017941 */ /* 0x000fea0003800000 */
.L_x_306:
        /* <DEDUP_REMOVED lines=9> */
.L_x_309:
[----:B------:R-:W-:Y:S05]  /*8920*/  BSYNC B1 ;  /* 0x0000000000017941 */ /* 0x000fea0003800000 */
.L_x_308:
        /* <DEDUP_REMOVED lines=9> */
.L_x_311:
[----:B------:R-:W-:Y:S05]  /*89c0*/  BSYNC B1 ;  /* 0x0000000000017941 */ /* 0x000fea0003800000 */
.L_x_310:
        /* <DEDUP_REMOVED lines=9> */
.L_x_313:
[----:B------:R-:W-:Y:S05]  /*8a60*/  BSYNC B1 ;  /* 0x0000000000017941 */ /* 0x000fea0003800000 */
.L_x_312:
        /* <DEDUP_REMOVED lines=9> */
.L_x_315:
[----:B------:R-:W-:Y:S05]  /*8b00*/  BSYNC B1 ;  /* 0x0000000000017941 */ /* 0x000fea0003800000 */
.L_x_314:
        /* <DEDUP_REMOVED lines=9> */
.L_x_317:
[----:B------:R-:W-:Y:S05]  /*8ba0*/  BSYNC B1 ;  /* 0x0000000000017941 */ /* 0x000fea0003800000 */
.L_x_316:
        /* <DEDUP_REMOVED lines=9> */
.L_x_319:
[----:B------:R-:W-:Y:S05]  /*8c40*/  BSYNC B1 ;  /* 0x0000000000017941 */ /* 0x000fea0003800000 */
.L_x_318:
        /* <DEDUP_REMOVED lines=9> */
.L_x_321:
[----:B------:R-:W-:Y:S05]  /*8ce0*/  BSYNC B1 ;  /* 0x0000000000017941 */ /* 0x000fea0003800000 */
.L_x_320:
        /* <DEDUP_REMOVED lines=9> */
.L_x_323:
[----:B------:R-:W-:Y:S05]  /*8d80*/  BSYNC B1 ;  /* 0x0000000000017941 */ /* 0x000fea0003800000 */
.L_x_322:
        /* <DEDUP_REMOVED lines=9> */
.L_x_325:
[----:B------:R-:W-:Y:S05]  /*8e20*/  BSYNC B1 ;  /* 0x0000000000017941 */ /* 0x000fea0003800000 */
.L_x_324:
        /* <DEDUP_REMOVED lines=9> */
.L_x_327:
[----:B------:R-:W-:Y:S05]  /*8ec0*/  BSYNC B1 ;  /* 0x0000000000017941 */ /* 0x000fea0003800000 */
.L_x_326:
        /* <DEDUP_REMOVED lines=9> */
.L_x_329:
[----:B------:R-:W-:Y:S05]  /*8f60*/  BSYNC B1 ;  /* 0x0000000000017941 */ /* 0x000fea0003800000 */
.L_x_328:
        /* <DEDUP_REMOVED lines=9> */
.L_x_331:
[----:B------:R-:W-:Y:S05]  /*9000*/  BSYNC B1 ;  /* 0x0000000000017941 */ /* 0x000fea0003800000 */
.L_x_330:
        /* <DEDUP_REMOVED lines=9> */
.L_x_333:
[----:B------:R-:W-:Y:S05]  /*90a0*/  BSYNC B1 ;  /* 0x0000000000017941 */ /* 0x000fea0003800000 */
.L_x_332:
        /* <DEDUP_REMOVED lines=9> */
.L_x_335:
[----:B------:R-:W-:Y:S05]  /*9140*/  BSYNC B1 ;  /* 0x0000000000017941 */ /* 0x000fea0003800000 */
.L_x_334:
        /* <DEDUP_REMOVED lines=9> */
.L_x_337:
[----:B------:R-:W-:Y:S05]  /*91e0*/  BSYNC B1 ;  /* 0x0000000000017941 */ /* 0x000fea0003800000 */
.L_x_336:
        /* <DEDUP_REMOVED lines=9> */
.L_x_339:
[----:B------:R-:W-:Y:S05]  /*9280*/  BSYNC B1 ;  /* 0x0000000000017941 */ /* 0x000fea0003800000 */
.L_x_338:
        /* <DEDUP_REMOVED lines=9> */
.L_x_341:
[----:B------:R-:W-:Y:S05]  /*9320*/  BSYNC B1 ;  /* 0x0000000000017941 */ /* 0x000fea0003800000 */
.L_x_340:
        /* <DEDUP_REMOVED lines=9> */
.L_x_343:
[----:B------:R-:W-:Y:S05]  /*93c0*/  BSYNC B1 ;  /* 0x0000000000017941 */ /* 0x000fea0003800000 */
.L_x_342:
        /* <DEDUP_REMOVED lines=9> */
.L_x_345:
[----:B------:R-:W-:Y:S05]  /*9460*/  BSYNC B1 ;  /* 0x0000000000017941 */ /* 0x000fea0003800000 */
.L_x_344:
        /* <DEDUP_REMOVED lines=9> */
.L_x_347:
[----:B------:R-:W-:Y:S05]  /*9500*/  BSYNC B1 ;  /* 0x0000000000017941 */ /* 0x000fea0003800000 */
.L_x_346:
        /* <DEDUP_REMOVED lines=9> */
.L_x_349:
[----:B------:R-:W-:Y:S05]  /*95a0*/  BSYNC B1 ;  /* 0x0000000000017941 */ /* 0x000fea0003800000 */
.L_x_348:
        /* <DEDUP_REMOVED lines=9> */
.L_x_351:
[----:B------:R-:W-:Y:S05]  /*9640*/  BSYNC B1 ;  /* 0x0000000000017941 */ /* 0x000fea0003800000 */
.L_x_350:
        /* <DEDUP_REMOVED lines=9> */
.L_x_353:
[----:B------:R-:W-:Y:S05]  /*96e0*/  BSYNC B1 ;  /* 0x0000000000017941 */ /* 0x000fea0003800000 */
.L_x_352:
        /* <DEDUP_REMOVED lines=9> */
.L_x_355:
[----:B------:R-:W-:Y:S05]  /*9780*/  BSYNC B1 ;  /* 0x0000000000017941 */ /* 0x000fea0003800000 */
.L_x_354:
        /* <DEDUP_REMOVED lines=9> */
.L_x_357:
[----:B------:R-:W-:Y:S05]  /*9820*/  BSYNC B1 ;  /* 0x0000000000017941 */ /* 0x000fea0003800000 */
.L_x_356:
        /* <DEDUP_REMOVED lines=9> */
.L_x_359:
[----:B------:R-:W-:Y:S05]  /*98c0*/  BSYNC B1 ;  /* 0x0000000000017941 */ /* 0x000fea0003800000 */
.L_x_358:
        /* <DEDUP_REMOVED lines=9> */
.L_x_361:
[----:B------:R-:W-:Y:S05]  /*9960*/  BSYNC B1 ;  /* 0x0000000000017941 */ /* 0x000fea0003800000 */
.L_x_360:
        /* <DEDUP_REMOVED lines=9> */
.L_x_363:
[----:B------:R-:W-:Y:S05]  /*9a00*/  BSYNC B1 ;  /* 0x0000000000017941 */ /* 0x000fea0003800000 */
.L_x_362:
        /* <DEDUP_REMOVED lines=9> */
.L_x_365:
[----:B------:R-:W-:Y:S05]  /*9aa0*/  BSYNC B1 ;  /* 0x0000000000017941 */ /* 0x000fea0003800000 */
.L_x_364:
        /* <DEDUP_REMOVED lines=9> */
.L_x_367:
[----:B------:R-:W-:Y:S05]  /*9b40*/  BSYNC B1 ;  /* 0x0000000000017941 */ /* 0x000fea0003800000 */
.L_x_366:
        /* <DEDUP_REMOVED lines=9> */
.L_x_369:
[----:B------:R-:W-:Y:S05]  /*9be0*/  BSYNC B1 ;  /* 0x0000000000017941 */ /* 0x000fea0003800000 */
.L_x_368:
        /* <DEDUP_REMOVED lines=9> */
.L_x_371:
[----:B------:R-:W-:Y:S05]  /*9c80*/  BSYNC B1 ;  /* 0x0000000000017941 */ /* 0x000fea0003800000 */
.L_x_370:
        /* <DEDUP_REMOVED lines=9> */
.L_x_373:
[----:B------:R-:W-:Y:S05]  /*9d20*/  BSYNC B1 ;  /* 0x0000000000017941 */ /* 0x000fea0003800000 */
.L_x_372:
        /* <DEDUP_REMOVED lines=9> */
.L_x_375:
[----:B------:R-:W-:Y:S05]  /*9dc0*/  BSYNC B1 ;  /* 0x0000000000017941 */ /* 0x000fea0003800000 */
.L_x_374:
        /* <DEDUP_REMOVED lines=9> */
.L_x_377:
[----:B------:R-:W-:Y:S05]  /*9e60*/  BSYNC B1 ;  /* 0x0000000000017941 */ /* 0x000fea0003800000 */
.L_x_376:
        /* <DEDUP_REMOVED lines=9> */
.L_x_379:
[----:B------:R-:W-:Y:S05]  /*9f00*/  BSYNC B1 ;  /* 0x0000000000017941 */ /* 0x000fea0003800000 */
.L_x_378:
        /* <DEDUP_REMOVED lines=9> */
.L_x_381:
[----:B------:R-:W-:Y:S05]  /*9fa0*/  BSYNC B1 ;  /* 0x0000000000017941 */ /* 0x000fea0003800000 */
.L_x_380:
        /* <DEDUP_REMOVED lines=9> */
.L_x_383:
[----:B------:R-:W-:Y:S05]  /*a040*/  BSYNC B1 ;  /* 0x0000000000017941 */ /* 0x000fea0003800000 */
.L_x_382:
        /* <DEDUP_REMOVED lines=9> */
.L_x_385:
[----:B------:R-:W-:Y:S05]  /*a0e0*/  BSYNC B1 ;  /* 0x0000000000017941 */ /* 0x000fea0003800000 */
.L_x_384:
        /* <DEDUP_REMOVED lines=9> */
.L_x_387:
[----:B------:R-:W-:Y:S05]  /*a180*/  BSYNC B1 ;  /* 0x0000000000017941 */ /* 0x000fea0003800000 */
.L_x_386:
        /* <DEDUP_REMOVED lines=9> */
.L_x_389:
[----:B------:R-:W-:Y:S05]  /*a220*/  BSYNC B1 ;  /* 0x0000000000017941 */ /* 0x000fea0003800000 */
.L_x_388:
        /* <DEDUP_REMOVED lines=9> */
.L_x_391:
[----:B------:R-:W-:Y:S05]  /*a2c0*/  BSYNC B1 ;  /* 0x0000000000017941 */ /* 0x000fea0003800000 */
.L_x_390:
        /* <DEDUP_REMOVED lines=9> */
.L_x_393:
[----:B------:R-:W-:Y:S05]  /*a360*/  BSYNC B1 ;  /* 0x0000000000017941 */ /* 0x000fea0003800000 */
.L_x_392:
        /* <DEDUP_REMOVED lines=9> */
.L_x_395:
[----:B------:R-:W-:Y:S05]  /*a400*/  BSYNC B1 ;  /* 0x0000000000017941 */ /* 0x000fea0003800000 */
.L_x_394:
        /* <DEDUP_REMOVED lines=9> */
.L_x_397:
[----:B------:R-:W-:Y:S05]  /*a4a0*/  BSYNC B1 ;  /* 0x0000000000017941 */ /* 0x000fea0003800000 */
.L_x_396:
        /* <DEDUP_REMOVED lines=9> */
.L_x_399:
[----:B------:R-:W-:Y:S05]  /*a540*/  BSYNC B1 ;  /* 0x0000000000017941 */ /* 0x000fea0003800000 */
.L_x_398:
        /* <DEDUP_REMOVED lines=9> */
.L_x_401:
[----:B------:R-:W-:Y:S05]  /*a5e0*/  BSYNC B1 ;  /* 0x0000000000017941 */ /* 0x000fea0003800000 */
.L_x_400:
        /* <DEDUP_REMOVED lines=9> */
.L_x_403:
[----:B------:R-:W-:Y:S05]  /*a680*/  BSYNC B1 ;  /* 0x0000000000017941 */ /* 0x000fea0003800000 */
.L_x_402:
        /* <DEDUP_REMOVED lines=9> */
.L_x_405:
[----:B------:R-:W-:Y:S05]  /*a720*/  BSYNC B1 ;  /* 0x0000000000017941 */ /* 0x000fea0003800000 */
.L_x_404:
        /* <DEDUP_REMOVED lines=9> */
.L_x_407:
[----:B------:R-:W-:Y:S05]  /*a7c0*/  BSYNC B1 ;  /* 0x0000000000017941 */ /* 0x000fea0003800000 */
.L_x_406:
        /* <DEDUP_REMOVED lines=9> */
.L_x_409:
[----:B------:R-:W-:Y:S05]  /*a860*/  BSYNC B1 ;  /* 0x0000000000017941 */ /* 0x000fea0003800000 */
.L_x_408:
[----:B0-2--5:R-:W-:Y:S01]  /*a870*/  IMAD.U32 R7, R23, 0x10000, RZ ;  /* 0x0001000017077824 */ /* 0x025fe200078e00ff */
        /* <DEDUP_REMOVED lines=8> */
.L_x_411:
[----:B------:R-:W-:Y:S05]  /*a900*/  BSYNC B1 ;  /* 0x0000000000017941 */ /* 0x000fea0003800000 */
.L_x_410:
[----:B01---5:R-:W-:Y:S01]  /*a910*/  IMAD.U32 R5, R23, 0x10000, RZ ;  /* 0x0001000017057824 */ /* 0x023fe200078e00ff */
[----:B------:R-:W-:Y:S01]  /*a920*/  ISETP.GT.AND P1, PT, R3, 0xb9, P1 ;  /* 0x000000b90300780c */ /* 0x000fe20000f24270 */
[----:B------:R-:W-:Y:S01]  /*a930*/  @P2 IMAD.MOV.U32 R4, RZ, RZ, R8 ;  /* 0x000000ffff042224 */ /* 0x000fe200078e0008 */
        /* <DEDUP_REMOVED lines=9> */
.L_x_413:
[----:B------:R-:W-:Y:S05]  /*a9d0*/  BSYNC B1 ;  /* 0x0000000000017941 */ /* 0x000fea0003800000 */
.L_x_412:
[----:B------:R-:W-:Y:S05]  /*a9e0*/  @!P1 BRA `(.L_x_414) ;  /* 0x0000003400d89947 */ /* 0x000fea0003800000 */
[----:B-----5:R-:W-:-:S04]  /*a9f0*/  IMAD.U32 R23, R23, 0x10000, RZ ;  /* 0x0001000017177824 */ /* 0x020fc800078e00ff */
[----:B0-----:R-:W-:-:S04]  /*aa00*/  FMUL R0, R23, R22 ;  /* 0x0000001617007220 */ /* 0x001fc80000400000 */
[----:B------:R-:W-:-:S05]  /*aa10*/  FFMA R0, R119, R19, R0 ;  /* 0x0000001377007223 */ /* 0x000fca0000000000 */
[----:B------:R-:W-:-:S05]  /*aa20*/  F2FP.BF16.F32.PACK_AB R0, RZ, R0 ;  /* 0x00000000ff00723e */ /* 0x000fca00000010ff */
[----:B------:R0:W-:Y:S01]  /*aa30*/  STG.E.U16 desc[UR36][R8.64+0x172], R0 ;  /* 0x0001720008007986 */ /* 0x0001e2000c101524 */
[----:B------:R-:W-:Y:S05]  /*aa40*/  BRA `(.L_x_414) ;  /* 0x0000003400c07947 */ /* 0x000fea0003800000 */
.L_x_33:
[----:B------:R-:W-:Y:S01]  /*aa50*/  ULDC.64 UR6, c[0x0][0x5c0] ;  /* 0x0001700000067ab9 */ /* 0x000fe20000000a00 */
[-C--:B------:R-:W-:Y:S01]  /*aa60*/  FMUL R120, R120, R19.reuse ;  /* 0x0000001378787220 */ /* 0x080fe20000400000 */
[----:B------:R-:W-:Y:S01]  /*aa70*/  LEA R6, P1, R4, UR6, 0x1 ;  /* 0x0000000604067c11 */ /* 0x000fe2000f8208ff */
[-C--:B------:R-:W-:Y:S01]  /*aa80*/  FMUL R121, R121, R19.reuse ;  /* 0x0000001379797220 */ /* 0x080fe20000400000 */
[----:B------:R-:W-:Y:S01]  /*aa90*/  ISETP.GT.AND P2, PT, R0, 0x8, PT ;  /* 0x000000080000780c */ /* 0x000fe20003f44270 */
[----:B------:R-:W-:Y:S01]  /*aaa0*/  USHF.L.U64.HI UR6, UR4, 0x4, UR5 ;  /* 0x0000000404067899 */ /* 0x000fe20008010205 */
[----:B------:R-:W-:Y:S01]  /*aab0*/  F2FP.BF16.F32.PACK_AB R120, RZ, R120 ;  /* 0x00000078ff78723e */ /* 0x000fe200000010ff */
[-C--:B------:R-:W-:Y:S01]  /*aac0*/  FMUL R122, R122, R19.reuse ;  /* 0x000000137a7a7220 */ /* 0x080fe20000400000 */
[----:B------:R-:W-:Y:S01]  /*aad0*/  LEA.HI.X R7, R4, UR7, R223, 0x1, P1 ;  /* 0x0000000704077c11 */ /* 0x000fe200088f0cdf */
[----:B------:R-:W-:Y:S01]  /*aae0*/  USHF.L.U32 UR7, UR4, 0x4, URZ ;  /* 0x0000000404077899 */ /* 0x000fe2000800063f */
[----:B------:R-:W-:Y:S01]  /*aaf0*/  ISETP.GT.AND P1, PT, R3, 0x1, P3 ;  /* 0x000000010300780c */ /* 0x000fe20001f24270 */
[-C--:B------:R-:W-:Y:S01]  /*ab00*/  FMUL R123, R123, R19.reuse ;  /* 0x000000137b7b7220 */ /* 0x080fe20000400000 */
[C---:B------:R-:W-:Y:S01]  /*ab10*/  ISETP.GT.AND P4, PT, R3.reuse, RZ, P2 ;  /* 0x000000ff0300720c */ /* 0x040fe20001784270 */
[----:B------:R-:W-:Y:S01]  /*ab20*/  @P0 STG.E.U16 desc[UR36][R6.64], R120 ;  /* 0x0000007806000986 */ /* 0x000fe2000c101524 */
[----:B------:R-:W-:Y:S01]  /*ab30*/  ISETP.GT.AND P0, PT, R3, 0x1, P2 ;  /* 0x000000010300780c */ /* 0x000fe20001704270 */
[-C--:B------:R-:W-:Y:S01]  /*ab40*/  FMUL R124, R124, R19.reuse ;  /* 0x000000137c7c7220 */ /* 0x080fe20000400000 */
[----:B------:R-:W-:Y:S01]  /*ab50*/  IADD3 R4, P5, R6, UR7, RZ ;  /* 0x0000000706047c10 */ /* 0x000fe2000ffbe0ff */
[----:B------:R-:W-:Y:S01]  /*ab60*/  FMUL R125, R125, R19 ;  /* 0x000000137d7d7220 */ /* 0x000fe20000400000 */
[----:B------:R-:W-:Y:S01]  /*ab70*/  F2FP.BF16.F32.PACK_AB R121, RZ, R121 ;  /* 0x00000079ff79723e */ /* 0x000fe200000010ff */
[-C--:B------:R-:W-:Y:S01]  /*ab80*/  FMUL R126, R126, R19.reuse ;  /* 0x000000137e7e7220 */ /* 0x080fe20000400000 */
[----:B------:R-:W-:Y:S01]  /*ab90*/  F2FP.BF16.F32.PACK_AB R122, RZ, R122 ;  /* 0x0000007aff7a723e */ /* 0x000fe200000010ff */
[----:B------:R-:W-:Y:S01]  /*aba0*/  FMUL R127, R127, R19 ;  /* 0x000000137f7f7220 */ /* 0x000fe20000400000 */
[----:B------:R-:W-:Y:S01]  /*abb0*/  IADD3.X R5, R7, UR6, RZ, P5, !PT ;  /* 0x0000000607057c10 */ /* 0x000fe2000affe4ff */
[----:B------:R-:W-:Y:S01]  /*abc0*/  @P1 STG.E.U16 desc[UR36][R6.64+0x2], R121 ;  /* 0x0000027906001986 */ /* 0x000fe2000c101524 */
[----:B------:R-:W-:Y:S01]  /*abd0*/  F2FP.BF16.F32.PACK_AB R123, RZ, R123 ;  /* 0x0000007bff7b723e */ /* 0x000fe200000010ff */
[-C--:B------:R-:W-:Y:S01]  /*abe0*/  FMUL R128, R128, R19.reuse ;  /* 0x0000001380807220 */ /* 0x080fe20000400000 */
[C---:B------:R-:W-:Y:S01]  /*abf0*/  ISETP.GT.AND P5, PT, R3.reuse, 0x9, P3 ;  /* 0x000000090300780c */ /* 0x040fe20001fa4270 */
[----:B------:R-:W-:Y:S01]  /*ac00*/  @P4 STG.E.U16 desc[UR36][R4.64], R122 ;  /* 0x0000007a04004986 */ /* 0x000fe2000c101524 */
[----:B------:R-:W-:Y:S01]  /*ac10*/  ISETP.GT.AND P4, PT, R3, 0x8, P3 ;  /* 0x000000080300780c */ /* 0x000fe20001f84270 */
[-C--:B------:R-:W-:Y:S01]  /*ac20*/  FMUL R129, R129, R19.reuse ;  /* 0x0000001381817220 */ /* 0x080fe20000400000 */
[C---:B------:R-:W-:Y:S01]  /*ac30*/  ISETP.GT.AND P1, PT, R3.reuse, 0x8, P2 ;  /* 0x000000080300780c */ /* 0x040fe20001724270 */
[----:B------:R-:W-:Y:S01]  /*ac40*/  @P0 STG.E.U16 desc[UR36][R4.64+0x2], R123 ;  /* 0x0000027b04000986 */ /* 0x000fe2000c101524 */
[----:B------:R-:W-:Y:S01]  /*ac50*/  ISETP.GT.AND P0, PT, R3, 0x9, P2 ;  /* 0x000000090300780c */ /* 0x000fe20001704270 */
[-C--:B------:R-:W-:Y:S01]  /*ac60*/  FMUL R130, R130, R19.reuse ;  /* 0x0000001382827220 */ /* 0x080fe20000400000 */
[----:B------:R-:W-:Y:S01]  /*ac70*/  F2FP.BF16.F32.PACK_AB R124, RZ, R124 ;  /* 0x0000007cff7c723e */ /* 0x000fe200000010ff */
[----:B------:R-:W-:Y:S01]  /*ac80*/  FMUL R131, R131, R19 ;  /* 0x0000001383837220 */ /* 0x000fe20000400000 */
[----:B------:R-:W-:Y:S01]  /*ac90*/  F2FP.BF16.F32.PACK_AB R125, RZ, R125 ;  /* 0x0000007dff7d723e */ /* 0x000fe200000010ff */
[-C--:B------:R-:W-:Y:S01]  /*aca0*/  FMUL R132, R132, R19.reuse ;  /* 0x0000001384847220 */ /* 0x080fe20000400000 */
[----:B------:R-:W-:Y:S01]  /*acb0*/  F2FP.BF16.F32.PACK_AB R126, RZ, R126 ;  /* 0x0000007eff7e723e */ /* 0x000fe200000010ff */
[----:B------:R-:W-:Y:S01]  /*acc0*/  FMUL R133, R133, R19 ;  /* 0x0000001385857220 */ /* 0x000fe20000400000 */
[----:B------:R-:W-:Y:S01]  /*acd0*/  F2FP.BF16.F32.PACK_AB R127, RZ, R127 ;  /* 0x0000007fff7f723e */ /* 0x000fe200000010ff */
[----:B------:R-:W-:Y:S01]  /*ace0*/  @P4 STG.E.U16 desc[UR36][R6.64+0x10], R124 ;  /* 0x0000107c06004986 */ /* 0x000fe2000c101524 */
[----:B------:R-:W-:Y:S01]  /*acf0*/  ISETP.GT.AND P4, PT, R3, 0x10, P3 ;  /* 0x000000100300780c */ /* 0x000fe20001f84270 */
[----:B------:R-:W-:Y:S01]  /*ad00*/  FMUL R134, R134, R19 ;  /* 0x0000001386867220 */ /* 0x000fe20000400000 */
[----:B------:R-:W-:Y:S01]  /*ad10*/  F2FP.BF16.F32.PACK_AB R128, RZ, R128 ;  /* 0x00000080ff80723e */ /* 0x000fe200000010ff */
[----:B------:R-:W-:Y:S01]  /*ad20*/  @P5 STG.E.U16 desc[UR36][R6.64+0x12], R125 ;  /* 0x0000127d06005986 */ /* 0x000fe2000c101524 */
[----:B------:R-:W-:Y:S01]  /*ad30*/  F2FP.BF16.F32.PACK_AB R129, RZ, R129 ;  /* 0x00000081ff81723e */ /* 0x000fe200000010ff */
[-C--:B------:R-:W-:Y:S01]  /*ad40*/  FMUL R135, R135, R19.reuse ;  /* 0x0000001387877220 */ /* 0x080fe20000400000 */
[C---:B------:R-:W-:Y:S01]  /*ad50*/  ISETP.GT.AND P5, PT, R3.reuse, 0x11, P2 ;  /* 0x000000110300780c */ /* 0x040fe200017a4270 */
[----:B------:R-:W-:Y:S01]  /*ad60*/  @P1 STG.E.U16 desc[UR36][R4.64+0x10], R126 ;  /* 0x0000107e04001986 */ /* 0x000fe2000c101524 */
[C---:B------:R-:W-:Y:S01]  /*ad70*/  ISETP.GT.AND P1, PT, R3.reuse, 0x10, P2 ;  /* 0x000000100300780c */ /* 0x040fe20001724270 */
[-C--:B------:R-:W-:Y:S01]  /*ad80*/  FMUL R136, R136, R19.reuse ;  /* 0x0000001388887220 */ /* 0x080fe20000400000 */
[----:B------:R-:W-:Y:S01]  /*ad90*/  F2FP.BF16.F32.PACK_AB R130, RZ, R130 ;  /* 0x00000082ff82723e */ /* 0x000fe200000010ff */
[----:B------:R-:W-:Y:S01]  /*ada0*/  @P0 STG.E.U16 desc[UR36][R4.64+0x12], R127 ;  /* 0x0000127f04000986 */ /* 0x000fe2000c101524 */
[----:B------:R-:W-:Y:S01]  /*adb0*/  ISETP.GT.AND P0, PT, R3, 0x11, P3 ;  /* 0x000000110300780c */ /* 0x000fe20001f04270 */
[----:B------:R-:W-:Y:S01]  /*adc0*/  FMUL R137, R137, R19 ;  /* 0x0000001389897220 */ /* 0x000fe20000400000 */
[----:B------:R-:W-:Y:S01]  /*add0*/  F2FP.BF16.F32.PACK_AB R131, RZ, R131 ;  /* 0x00000083ff83723e */ /* 0x000fe200000010ff */
        /* <DEDUP_REMOVED lines=64> */
[-C--:B------:R-:W-:Y:S01]  /*b1e0*/  FMUL R156, R156, R19.reuse ;  /* 0x000000139c9c7220 */ /* 0x080fe20000400000 */
[----:B------:R-:W-:Y:S01]  /*b1f0*/  F2FP.BF16.F32.PACK_AB R150, RZ, R150 ;  /* 0x00000096ff96723e */ /* 0x000fe200000010ff */
[----:B------:R-:W-:Y:S01]  /*b200*/  FMUL R157, R157, R19 ;  /* 0x000000139d9d7220 */ /* 0x000fe20000400000 */
[----:B------:R-:W-:Y:S01]  /*b210*/  F2FP.BF16.F32.PACK_AB R151, RZ, R151 ;  /* 0x00000097ff97723e */ /* 0x000fe200000010ff */
        /* <DEDUP_REMOVED lines=196> */
[----:B------:R-:W-:Y:S01]  /*be60*/  FMUL R214, R214, R19 ;  /* 0x00000013d6d67220 */ /* 0x000fe20000400000 */
[----:B------:R-:W-:Y:S01]  /*be70*/  F2FP.BF16.F32.PACK_AB R208, RZ, R208 ;  /* 0x000000d0ffd0723e */ /* 0x000fe200000010ff */
[----:B------:R-:W-:Y:S01]  /*be80*/  @P4 STG.E.U16 desc[UR36][R6.64+0x100], R184 ;  /* 0x000100b806004986 */ /* 0x000fe2000c101524 */
[C---:B------:R-:W-:Y:S01]  /*be90*/  ISETP.GT.AND P4, PT, R3.reuse, 0x81, P2 ;  /* 0x000000810300780c */ /* 0x040fe20001784270 */
[----:B------:R-:W-:Y:S01]  /*bea0*/  IMAD.U32 R9, RZ, RZ, UR4 ;  /* 0x00000004ff097e24 */ /* 0x000fe2000f8e00ff */
[----:B------:R-:W-:Y:S01]  /*beb0*/  F2FP.BF16.F32.PACK_AB R209, RZ, R209 ;  /* 0x000000d1ffd1723e */ /* 0x000fe200000010ff */
[----:B------:R-:W-:Y:S01]  /*bec0*/  @P5 STG.E.U16 desc[UR36][R6.64+0x102], R185 ;  /* 0x000102b906005986 */ /* 0x000fe2000c101524 */
[----:B------:R-:W-:Y:S01]  /*bed0*/  ISETP.GT.AND P5, PT, R3, 0x88, P3 ;  /* 0x000000880300780c */ /* 0x000fe20001fa4270 */
        /* <DEDUP_REMOVED lines=9> */
[C---:B------:R-:W-:Y:S01]  /*bf70*/  ISETP.GT.AND P4, PT, R3.reuse, 0x89, P2 ;  /* 0x000000890300780c */ /* 0x040fe20001784270 */
[----:B------:R-:W-:Y:S01]  /*bf80*/  FMUL R26, R26, R19 ;  /* 0x000000131a1a7220 */ /* 0x000fe20000400000 */
[----:B------:R-:W-:Y:S01]  /*bf90*/  F2FP.BF16.F32.PACK_AB R213, RZ, R213 ;  /* 0x000000d5ffd5723e */ /* 0x000fe200000010ff */
[----:B------:R-:W-:Y:S01]  /*bfa0*/  @P5 STG.E.U16 desc[UR36][R6.64+0x110], R188 ;  /* 0x000110bc06005986 */ /* 0x000fe2000c101524 */
[----:B------:R-:W-:Y:S01]  /*bfb0*/  ISETP.GT.AND P5, PT, R3, 0x90, P2 ;  /* 0x000000900300780c */ /* 0x000fe200017a4270 */
        /* <DEDUP_REMOVED lines=92> */
[----:B------:R-:W-:Y:S01]  /*c580*/  @P1 STG.E.U16 desc[UR36][R4.64+0x152], R207 ;  /* 0x000152cf04001986 */ /* 0x000fe2000c101524 */
[----:B------:R-:W-:Y:S01]  /*c590*/  ISETP.GT.AND P1, PT, R0, 0x80, PT ;  /* 0x000000800000780c */ /* 0x000fe20003f24270 */
        /* <DEDUP_REMOVED lines=19> */
[C---:B------:R-:W-:Y:S01]  /*c6d0*/  ISETP.GT.AND P3, PT, R3.reuse, 0xb9, P3 ;  /* 0x000000b90300780c */ /* 0x040fe20001f64270 */
[----:B------:R-:W-:Y:S01]  /*c6e0*/  @P5 STG.E.U16 desc[UR36][R4.64+0x162], R211 ;  /* 0x000162d304005986 */ /* 0x000fe2000c101524 */
[C---:B------:R-:W-:Y:S01]  /*c6f0*/  ISETP.GT.AND P5, PT, R3.reuse, 0xb8, P2 ;  /* 0x000000b80300780c */ /* 0x040fe200017a4270 */
[-C--:B------:R-:W-:Y:S01]  /*c700*/  FMUL R62, R62, R19.reuse ;  /* 0x000000133e3e7220 */ /* 0x080fe20000400000 */
[----:B------:R-:W-:Y:S01]  /*c710*/  ISETP.GT.AND P2, PT, R3, 0xb9, P2 ;  /* 0x000000b90300780c */ /* 0x000fe20001744270 */
[-C--:B------:R-:W-:Y:S01]  /*c720*/  FMUL R63, R63, R19.reuse ;  /* 0x000000133f3f7220 */ /* 0x080fe20000400000 */
[----:B------:R-:W-:Y:S01]  /*c730*/  F2FP.BF16.F32.PACK_AB R56, RZ, R56 ;  /* 0x00000038ff38723e */ /* 0x000fe200000010ff */
[----:B------:R-:W-:Y:S01]  /*c740*/  FMUL R64, R64, R19 ;  /* 0x0000001340407220 */ /* 0x000fe20000400000 */
[----:B------:R-:W-:Y:S01]  /*c750*/  F2FP.BF16.F32.PACK_AB R57, RZ, R57 ;  /* 0x00000039ff39723e */ /* 0x000fe200000010ff */
[-C--:B------:R-:W-:Y:S01]  /*c760*/  FMUL R65, R65, R19.reuse ;  /* 0x0000001341417220 */ /* 0x080fe20000400000 */
[----:B------:R-:W-:Y:S01]  /*c770*/  F2FP.BF16.F32.PACK_AB R58, RZ, R58 ;  /* 0x0000003aff3a723e */ /* 0x000fe200000010ff */
[----:B------:R-:W-:Y:S01]  /*c780*/  @P4 STG.E.U16 desc[UR36][R6.64+0x170], R212 ;  /* 0x000170d406004986 */ /* 0x000fe2000c101524 */
[----:B------:R-:W-:Y:S01]  /*c790*/  LEA R8, P4, R9, R6, 0x8 ;  /* 0x0000000609087211 */ /* 0x000fe200078840ff */
[-C--:B------:R-:W-:Y:S01]  /*c7a0*/  FMUL R66, R66, R19.reuse ;  /* 0x0000001342427220 */ /* 0x080fe20000400000 */
[----:B------:R-:W-:Y:S01]  /*c7b0*/  MOV R9, UR5 ;  /* 0x0000000500097c02 */ /* 0x000fe20008000f00 */
[----:B------:R0:W-:Y:S01]  /*c7c0*/  @P3 STG.E.U16 desc[UR36][R6.64+0x172], R213 ;  /* 0x000172d506003986 */ /* 0x0001e2000c101524 */
[----:B------:R-:W-:Y:S01]  /*c7d0*/  ISETP.GT.AND P3, PT, R3, 0x1, P1 ;  /* 0x000000010300780c */ /* 0x000fe20000f64270 */
[----:B------:R-:W-:Y:S01]  /*c7e0*/  FMUL R67, R67, R19 ;  /* 0x0000001343437220 */ /* 0x000fe20000400000 */
[----:B------:R-:W-:Y:S01]  /*c7f0*/  F2FP.BF16.F32.PACK_AB R59, RZ, R59 ;  /* 0x0000003bff3b723e */ /* 0x000fe200000010ff */
[----:B------:R-:W-:Y:S01]  /*c800*/  @P5 STG.E.U16 desc[UR36][R4.64+0x170], R214 ;  /* 0x000170d604005986 */ /* 0x000fe2000c101524 */
[----:B------:R-:W-:Y:S01]  /*c810*/  ISETP.GT.AND P5, PT, R3, RZ, P1 ;  /* 0x000000ff0300720c */ /* 0x000fe20000fa4270 */
[-C--:B------:R-:W-:Y:S01]  /*c820*/  FMUL R68, R68, R19.reuse ;  /* 0x0000001344447220 */ /* 0x080fe20000400000 */
[----:B------:R-:W-:Y:S01]  /*c830*/  F2FP.BF16.F32.PACK_AB R60, RZ, R60 ;  /* 0x0000003cff3c723e */ /* 0x000fe200000010ff */
[----:B------:R-:W-:Y:S01]  /*c840*/  FMUL R69, R69, R19 ;  /* 0x0000001345457220 */ /* 0x000fe20000400000 */
[----:B------:R-:W-:Y:S01]  /*c850*/  F2FP.BF16.F32.PACK_AB R61, RZ, R61 ;  /* 0x0000003dff3d723e */ /* 0x000fe200000010ff */
[----:B------:R-:W-:Y:S01]  /*c860*/  FMUL R70, R70, R19 ;  /* 0x0000001346467220 */ /* 0x000fe20000400000 */
[----:B------:R-:W-:Y:S01]  /*c870*/  F2FP.BF16.F32.PACK_AB R62, RZ, R62 ;  /* 0x0000003eff3e723e */ /* 0x000fe200000010ff */
[----:B0-----:R-:W-:Y:S01]  /*c880*/  IMAD.U32 R6, RZ, RZ, UR4 ;  /* 0x00000004ff067e24 */ /* 0x001fe2000f8e00ff */
[----:B------:R-:W-:Y:S01]  /*c890*/  F2FP.BF16.F32.PACK_AB R63, RZ, R63 ;  /* 0x0000003fff3f723e */ /* 0x000fe200000010ff */
[-C--:B------:R-:W-:Y:S01]  /*c8a0*/  FMUL R71, R71, R19.reuse ;  /* 0x0000001347477220 */ /* 0x080fe20000400000 */
[----:B------:R-:W-:Y:S01]  /*c8b0*/  F2FP.BF16.F32.PACK_AB R64, RZ, R64 ;  /* 0x00000040ff40723e */ /* 0x000fe200000010ff */
[----:B------:R-:W-:Y:S01]  /*c8c0*/  FMUL R72, R72, R19 ;  /* 0x0000001348487220 */ /* 0x000fe20000400000 */
[----:B------:R-:W-:Y:S01]  /*c8d0*/  LEA.HI.X R9, R6, R7, R9, 0x8, P4 ;  /* 0x0000000706097211 */ /* 0x000fe200020f4409 */
[----:B------:R-:W-:Y:S01]  /*c8e0*/  @P2 IMAD.MOV.U32 R6, RZ, RZ, R4 ;  /* 0x000000ffff062224 */ /* 0x000fe200078e0004 */
[----:B------:R-:W-:Y:S01]  /*c8f0*/  ISETP.GT.AND P4, PT, R3, 0x8, P1 ;  /* 0x000000080300780c */ /* 0x000fe20000f84270 */
[----:B------:R-:W-:Y:S01]  /*c900*/  @P2 IMAD.MOV.U32 R7, RZ, RZ, R5 ;  /* 0x000000ffff072224 */ /* 0x000fe200078e0005 */
[----:B------:R-:W-:Y:S01]  /*c910*/  F2FP.BF16.F32.PACK_AB R65, RZ, R65 ;  /* 0x00000041ff41723e */ /* 0x000fe200000010ff */
[-C--:B------:R-:W-:Y:S01]  /*c920*/  FMUL R73, R73, R19.reuse ;  /* 0x0000001349497220 */ /* 0x080fe20000400000 */
[----:B------:R-:W-:Y:S01]  /*c930*/  F2FP.BF16.F32.PACK_AB R66, RZ, R66 ;  /* 0x00000042ff42723e */ /* 0x000fe200000010ff */
[-C--:B------:R-:W-:Y:S01]  /*c940*/  FMUL R74, R74, R19.reuse ;  /* 0x000000134a4a7220 */ /* 0x080fe20000400000 */
[----:B------:R0:W-:Y:S01]  /*c950*/  @P2 STG.E.U16 desc[UR36][R6.64+0x172], R215 ;  /* 0x000172d706002986 */ /* 0x0001e2000c101524 */
[----:B------:R-:W-:Y:S01]  /*c960*/  ISETP.GT.AND P2, PT, R3, RZ, P0 ;  /* 0x000000ff0300720c */ /* 0x000fe20000744270 */
        /* <DEDUP_REMOVED lines=8> */
[----:B------:R-:W-:Y:S01]  /*c9f0*/  FMUL R78, R78, R19 ;  /* 0x000000134e4e7220 */ /* 0x000fe20000400000 */
[----:B------:R-:W-:Y:S01]  /*ca00*/  F2FP.BF16.F32.PACK_AB R70, RZ, R70 ;  /* 0x00000046ff46723e */ /* 0x000fe200000010ff */
[--C-:B0-----:R-:W-:Y:S01]  /*ca10*/  @P3 IMAD.MOV.U32 R6, RZ, RZ, R8.reuse ;  /* 0x000000ffff063224 */ /* 0x101fe200078e0008 */
[----:B------:R-:W-:Y:S01]  /*ca20*/  F2FP.BF16.F32.PACK_AB R71, RZ, R71 ;  /* 0x00000047ff47723e */ /* 0x000fe200000010ff */
[--C-:B------:R-:W-:Y:S01]  /*ca30*/  @P3 IMAD.MOV.U32 R7, RZ, RZ, R9.reuse ;  /* 0x000000ffff073224 */ /* 0x100fe200078e0009 */
[----:B------:R-:W-:Y:S01]  /*ca40*/  F2FP.BF16.F32.PACK_AB R72, RZ, R72 ;  /* 0x00000048ff48723e */ /* 0x000fe200000010ff */
[----:B------:R-:W-:Y:S01]  /*ca50*/  FMUL R79, R79, R19 ;  /* 0x000000134f4f7220 */ /* 0x000fe20000400000 */
[----:B------:R-:W-:Y:S01]  /*ca60*/  F2FP.BF16.F32.PACK_AB R73, RZ, R73 ;  /* 0x00000049ff49723e */ /* 0x000fe200000010ff */
[-C--:B------:R-:W-:Y:S01]  /*ca70*/  FMUL R80, R80, R19.reuse ;  /* 0x0000001350507220 */ /* 0x080fe20000400000 */
[----:B------:R0:W-:Y:S01]  /*ca80*/  @P3 STG.E.U16 desc[UR36][R6.64+0x2], R25 ;  /* 0x0000021906003986 */ /* 0x0001e2000c101524 */
[----:B------:R-:W-:Y:S01]  /*ca90*/  IADD3 R4, P3, R8, UR7, RZ ;  /* 0x0000000708047c10 */ /* 0x000fe2000ff7e0ff */
[-C--:B------:R-:W-:Y:S01]  /*caa0*/  FMUL R81, R81, R19.reuse ;  /* 0x0000001351517220 */ /* 0x080fe20000400000 */
[----:B------:R-:W-:Y:S01]  /*cab0*/  F2FP.BF16.F32.PACK_AB R74, RZ, R74 ;  /* 0x0000004aff4a723e */ /* 0x000fe200000010ff */
[-C--:B------:R-:W-:Y:S01]  /*cac0*/  FMUL R82, R82, R19.reuse ;  /* 0x0000001352527220 */ /* 0x080fe20000400000 */
[----:B------:R-:W-:Y:S01]  /*cad0*/  IADD3.X R5, R9, UR6, RZ, P3, !PT ;  /* 0x0000000609057c10 */ /* 0x000fe20009ffe4ff */
[-C--:B------:R-:W-:Y:S01]  /*cae0*/  FMUL R83, R83, R19.reuse ;  /* 0x0000001353537220 */ /* 0x080fe20000400000 */
[C---:B------:R-:W-:Y:S01]  /*caf0*/  ISETP.GT.AND P3, PT, R3.reuse, 0x9, P1 ;  /* 0x000000090300780c */ /* 0x040fe20000f64270 */
[----:B------:R-:W-:Y:S01]  /*cb00*/  FMUL R84, R84, R19 ;  /* 0x0000001354547220 */ /* 0x000fe20000400000 */
[----:B------:R-:W-:Y:S01]  /*cb10*/  F2FP.BF16.F32.PACK_AB R75, RZ, R75 ;  /* 0x0000004bff4b723e */ /* 0x000fe200000010ff */
[----:B------:R-:W-:Y:S01]  /*cb20*/  @P2 STG.E.U16 desc[UR36][R4.64], R26 ;  /* 0x0000001a04002986 */ /* 0x000fe2000c101524 */
[C---:B------:R-:W-:Y:S01]  /*cb30*/  ISETP.GT.AND P2, PT, R3.reuse, 0x8, P0 ;  /* 0x000000080300780c */ /* 0x040fe20000744270 */
[--C-:B0-----:R-:W-:Y:S01]  /*cb40*/  @P4 IMAD.MOV.U32 R6, RZ, RZ, R8.reuse ;  /* 0x000000ffff064224 */ /* 0x101fe200078e0008 */
[----:B------:R-:W-:Y:S01]  /*cb50*/  F2FP.BF16.F32.PACK_AB R76, RZ, R76 ;  /* 0x0000004cff4c723e */ /* 0x000fe200000010ff */
[--C-:B------:R-:W-:Y:S01]  /*cb60*/  @P4 IMAD.MOV.U32 R7, RZ, RZ, R9.reuse ;  /* 0x000000ffff074224 */ /* 0x100fe200078e0009 */
[----:B------:R-:W-:Y:S01]  /*cb70*/  @P5 STG.E.U16 desc[UR36][R4.64+0x2], R27 ;  /* 0x0000021b04005986 */ /* 0x000fe2000c101524 */
[----:B------:R-:W-:Y:S01]  /*cb80*/  ISETP.GT.AND P5, PT, R3, 0x9, P0 ;  /* 0x000000090300780c */ /* 0x000fe200007a4270 */
[----:B------:R-:W-:Y:S01]  /*cb90*/  FMUL R85, R85, R19 ;  /* 0x0000001355557220 */ /* 0x000fe20000400000 */
[----:B------:R-:W-:Y:S01]  /*cba0*/  F2FP.BF16.F32.PACK_AB R77, RZ, R77 ;  /* 0x0000004dff4d723e */ /* 0x000fe200000010ff */
[----:B------:R0:W-:Y:S01]  /*cbb0*/  @P4 STG.E.U16 desc[UR36][R6.64+0x10], R28 ;  /* 0x0000101c06004986 */ /* 0x0001e2000c101524 */
        /* <DEDUP_REMOVED lines=30> */
[--C-:B0-----:R-:W-:Y:S01]  /*cda0*/  @P4 IMAD.MOV.U32 R7, RZ, RZ, R9.reuse ;  /* 0x000000ffff074224 */ /* 0x101fe200078e0009 */
[----:B------:R-:W-:Y:S01]  /*cdb0*/  @P4 MOV R6, R8 ;  /* 0x0000000800064202 */ /* 0x000fe20000000f00 */
[----:B------:R-:W-:Y:S01]  /*cdc0*/  FMUL R96, R96, R19 ;  /* 0x0000001360607220 */ /* 0x000fe20000400000 */
[----:B------:R-:W-:Y:S01]  /*cdd0*/  F2FP.BF16.F32.PACK_AB R89, RZ, R89 ;  /* 0x00000059ff59723e */ /* 0x000fe200000010ff */
[-C--:B------:R-:W-:Y:S01]  /*cde0*/  FMUL R97, R97, R19.reuse ;  /* 0x0000001361617220 */ /* 0x080fe20000400000 */
[----:B------:R-:W-:Y:S01]  /*cdf0*/  F2FP.BF16.F32.PACK_AB R90, RZ, R90 ;  /* 0x0000005aff5a723e */ /* 0x000fe200000010ff */
[----:B------:R0:W-:Y:S01]  /*ce00*/  @P4 STG.E.U16 desc[UR36][R6.64+0x20], R32 ;  /* 0x0000202006004986 */ /* 0x0001e2000c101524 */
        /* <DEDUP_REMOVED lines=11> */
[--C-:B0-----:R-:W-:Y:S01]  /*cec0*/  @P3 IMAD.MOV.U32 R6, RZ, RZ, R8.reuse ;  /* 0x000000ffff063224 */ /* 0x101fe200078e0008 */
[----:B------:R-:W-:Y:S01]  /*ced0*/  F2FP.BF16.F32.PACK_AB R96, RZ, R96 ;  /* 0x00000060ff60723e */ /* 0x000fe200000010ff */
[--C-:B------:R-:W-:Y:S01]  /*cee0*/  @P3 IMAD.MOV.U32 R7, RZ, RZ, R9.reuse ;  /* 0x000000ffff073224 */ /* 0x100fe200078e0009 */
[----:B------:R-:W-:Y:S01]  /*cef0*/  F2FP.BF16.F32.PACK_AB R97, RZ, R97 ;  /* 0x00000061ff61723e */ /* 0x000fe200000010ff */
[-C--:B------:R-:W-:Y:S01]  /*cf00*/  FMUL R103, R103, R19.reuse ;  /* 0x0000001367677220 */ /* 0x080fe20000400000 */
[----:B------:R-:W-:Y:S01]  /*cf10*/  F2FP.BF16.F32.PACK_AB R98, RZ, R98 ;  /* 0x00000062ff62723e */ /* 0x000fe200000010ff */
[-C--:B------:R-:W-:Y:S01]  /*cf20*/  FMUL R104, R104, R19.reuse ;  /* 0x0000001368687220 */ /* 0x080fe20000400000 */
[----:B------:R0:W-:Y:S01]  /*cf30*/  @P3 STG.E.U16 desc[UR36][R6.64+0x22], R33 ;  /* 0x0000222106003986 */ /* 0x0001e2000c101524 */
        /* <DEDUP_REMOVED lines=32> */
[----:B------:R-:W-:Y:S01]  /*d140*/  @P3 IMAD.MOV.U32 R7, RZ, RZ, R9 ;  /* 0x000000ffff073224 */ /* 0x000fe200078e0009 */
        /* <DEDUP_REMOVED lines=16> */
[----:B0-----:R-:W-:Y:S01]  /*d250*/  @P4 IMAD.MOV.U32 R6, RZ, RZ, R8 ;  /* 0x000000ffff064224 */ /* 0x001fe200078e0008 */
[----:B------:R-:W-:-:S02]  /*d260*/  @P4 MOV R7, R9 ;  /* 0x0000000900074202 */ /* 0x000fc40000000f00 */
[----:B------:R-:W-:Y:S02]  /*d270*/  F2FP.BF16.F32.PACK_AB R116, RZ, R116 ;  /* 0x00000074ff74723e */ /* 0x000fe400000010ff */
[----:B------:R-:W-:Y:S01]  /*d280*/  F2FP.BF16.F32.PACK_AB R117, RZ, R117 ;  /* 0x00000075ff75723e */ /* 0x000fe200000010ff */
[----:B------:R0:W-:Y:S01]  /*d290*/  @P4 STG.E.U16 desc[UR36][R6.64+0x40], R40 ;  /* 0x0000402806004986 */ /* 0x0001e2000c101524 */
[----:B------:R-:W-:Y:S02]  /*d2a0*/  ISETP.GT.AND P4, PT, R3, 0x28, P1 ;  /* 0x000000280300780c */ /* 0x000fe40000f84270 */
[----:B------:R-:W-:Y:S02]  /*d2b0*/  F2FP.BF16.F32.PACK_AB R118, RZ, R118 ;  /* 0x00000076ff76723e */ /* 0x000fe400000010ff */
[----:B------:R-:W-:Y:S01]  /*d2c0*/  F2FP.BF16.F32.PACK_AB R119, RZ, R119 ;  /* 0x00000077ff77723e */ /* 0x000fe200000010ff */
[----:B0-----:R-:W-:Y:S02]  /*d2d0*/  @P3 IMAD.MOV.U32 R6, RZ, RZ, R8 ;  /* 0x000000ffff063224 */ /* 0x001fe400078e0008 */
[----:B------:R-:W-:-:S05]  /*d2e0*/  @P3 IMAD.MOV.U32 R7, RZ, RZ, R9 ;  /* 0x000000ffff073224 */ /* 0x000fca00078e0009 */
[----:B------:R0:W-:Y:S01]  /*d2f0*/  @P3 STG.E.U16 desc[UR36][R6.64+0x42], R41 ;  /* 0x0000422906003986 */ /* 0x0001e2000c101524 */
[----:B------:R-:W-:-:S03]  /*d300*/  ISETP.GT.AND P3, PT, R3, 0x29, P1 ;  /* 0x000000290300780c */ /* 0x000fc60000f64270 */
[----:B------:R-:W-:Y:S01]  /*d310*/  @P2 STG.E.U16 desc[UR36][R4.64+0x40], R42 ;  /* 0x0000402a04002986 */ /* 0x000fe2000c101524 */
[----:B------:R-:W-:-:S03]  /*d320*/  ISETP.GT.AND P2, PT, R3, 0x28, P0 ;  /* 0x000000280300780c */ /* 0x000fc60000744270 */
[----:B------:R-:W-:Y:S01]  /*d330*/  @P5 STG.E.U16 desc[UR36][R4.64+0x42], R43 ;  /* 0x0000422b04005986 */ /* 0x000fe2000c101524 */
[----:B------:R-:W-:Y:S01]  /*d340*/  ISETP.GT.AND P5, PT, R3, 0x29, P0 ;  /* 0x000000290300780c */ /* 0x000fe200007a4270 */
[----:B0-----:R-:W-:Y:S02]  /*d350*/  @P4 IMAD.MOV.U32 R6, RZ, RZ, R8 ;  /* 0x000000ffff064224 */ /* 0x001fe400078e0008 */
[----:B------:R-:W-:-:S05]  /*d360*/  @P4 IMAD.MOV.U32 R7, RZ, RZ, R9 ;  /* 0x000000ffff074224 */ /* 0x000fca00078e0009 */
[----:B------:R0:W-:Y:S01]  /*d370*/  @P4 STG.E.U16 desc[UR36][R6.64+0x50], R44 ;  /* 0x0000502c06004986 */ /* 0x0001e2000c101524 */
[----:B------:R-:W-:Y:S01]  /*d380*/  ISETP.GT.AND P4, PT, R3, 0x30, P1 ;  /* 0x000000300300780c */ /* 0x000fe20000f84270 */
        /* <DEDUP_REMOVED lines=11> */
[----:B------:R-:W-:Y:S02]  /*d440*/  ISETP.GT.AND P4, PT, R3, 0x38, P1 ;  /* 0x000000380300780c */ /* 0x000fe40000f84270 */
[----:B0-----:R-:W-:Y:S01]  /*d450*/  @P3 MOV R6, R8 ;  /* 0x0000000800063202 */ /* 0x001fe20000000f00 */
        /* <DEDUP_REMOVED lines=23> */
[----:B0-----:R-:W-:Y:S01]  /*d5d0*/  @P3 IMAD.MOV.U32 R6, RZ, RZ, R8 ;  /* 0x000000ffff063224 */ /* 0x001fe200078e0008 */
[----:B------:R-:W-:-:S05]  /*d5e0*/  @P3 MOV R7, R9 ;  /* 0x0000000900073202 */ /* 0x000fca0000000f00 */
        /* <DEDUP_REMOVED lines=29> */
[----:B------:R-:W-:Y:S02]  /*d7c0*/  ISETP.GT.AND P5, PT, R3, 0x59, P0 ;  /* 0x000000590300780c */ /* 0x000fe400007a4270 */
[----:B0-----:R-:W-:Y:S01]  /*d7d0*/  @P4 MOV R6, R8 ;  /* 0x0000000800064202 */ /* 0x001fe20000000f00 */
        /* <DEDUP_REMOVED lines=23> */
[----:B0-----:R-:W-:Y:S01]  /*d950*/  @P4 IMAD.MOV.U32 R6, RZ, RZ, R8 ;  /* 0x000000ffff064224 */ /* 0x001fe200078e0008 */
[----:B------:R-:W-:-:S05]  /*d960*/  @P4 MOV R7, R9 ;  /* 0x0000000900074202 */ /* 0x000fca0000000f00 */
        /* <DEDUP_REMOVED lines=109> */
[C---:B------:R-:W-:Y:S02]  /*e040*/  ISETP.GT.AND P4, PT, R3.reuse, 0xb1, P0 ;  /* 0x000000b10300780c */ /* 0x040fe40000784270 */
[----:B------:R-:W-:Y:S01]  /*e050*/  ISETP.GT.AND P0, PT, R3, 0xb9, P0 ;  /* 0x000000b90300780c */ /* 0x000fe20000704270 */
[----:B0-----:R-:W-:Y:S02]  /*e060*/  @P3 IMAD.MOV.U32 R6, RZ, RZ, R8 ;  /* 0x000000ffff063224 */ /* 0x001fe400078e0008 */
[----:B------:R-:W-:-:S05]  /*e070*/  @P3 IMAD.MOV.U32 R7, RZ, RZ, R9 ;  /* 0x000000ffff073224 */ /* 0x000fca00078e0009 */
[----:B------:R0:W-:Y:S01]  /*e080*/  @P3 STG.E.U16 desc[UR36][R6.64+0x162], R113 ;  /* 0x0001627106003986 */ /* 0x0001e2000c101524 */
[C---:B------:R-:W-:Y:S02]  /*e090*/  ISETP.GT.AND P3, PT, R3.reuse, 0xb8, P1 ;  /* 0x000000b80300780c */ /* 0x040fe40000f64270 */
[----:B------:R-:W-:Y:S01]  /*e0a0*/  ISETP.GT.AND P1, PT, R3, 0xb9, P1 ;  /* 0x000000b90300780c */ /* 0x000fe20000f24270 */
[----:B------:R-:W-:Y:S04]  /*e0b0*/  @P2 STG.E.U16 desc[UR36][R4.64+0x160], R114 ;  /* 0x0001607204002986 */ /* 0x000fe8000c101524 */
[----:B------:R-:W-:Y:S06]  /*e0c0*/  @P4 STG.E.U16 desc[UR36][R4.64+0x162], R115 ;  /* 0x0001627304004986 */ /* 0x000fec000c101524 */
[----:B0-----:R-:W-:-:S02]  /*e0d0*/  @P3 IMAD.MOV.U32 R6, RZ, RZ, R8 ;  /* 0x000000ffff063224 */ /* 0x001fc400078e0008 */
[----:B------:R-:W-:-:S05]  /*e0e0*/  @P3 IMAD.MOV.U32 R7, RZ, RZ, R9 ;  /* 0x000000ffff073224 */ /* 0x000fca00078e0009 */
[----:B------:R0:W-:Y:S04]  /*e0f0*/  @P3 STG.E.U16 desc[UR36][R6.64+0x170], R116 ;  /* 0x0001707406003986 */ /* 0x0001e8000c101524 */
[----:B------:R1:W-:Y:S04]  /*e100*/  @P1 STG.E.U16 desc[UR36][R8.64+0x172], R117 ;  /* 0x0001727508001986 */ /* 0x0003e8000c101524 */
[----:B------:R1:W-:Y:S01]  /*e110*/  @P5 STG.E.U16 desc[UR36][R4.64+0x170], R118 ;  /* 0x0001707604005986 */ /* 0x0003e2000c101524 */
[----:B0-----:R-:W-:Y:S02]  /*e120*/  @P0 IMAD.MOV.U32 R6, RZ, RZ, R4 ;  /* 0x000000ffff060224 */ /* 0x001fe400078e0004 */
[----:B------:R-:W-:-:S05]  /*e130*/  @P0 IMAD.MOV.U32 R7, RZ, RZ, R5 ;  /* 0x000000ffff070224 */ /* 0x000fca00078e0005 */
[----:B------:R1:W-:Y:S02]  /*e140*/  @P0 STG.E.U16 desc[UR36][R6.64+0x172], R119 ;  /* 0x0001727706000986 */ /* 0x0003e4000c101524 */
.L_x_414:
[----:B------:R-:W-:Y:S05]  /*e150*/  BSYNC B0 ;  /* 0x0000000000007941 */ /* 0x000fea0003800000 */
.L_x_32:
[----:B------:R-:W-:Y:S01]  /*e160*/  ULDC UR4, c[0x0][0xc] ;  /* 0x0000030000047ab9 */ /* 0x000fe20000000800 */
[----:B------:R-:W-:Y:S01]  /*e170*/  ULDC UR5, c[0x0][0x10] ;  /* 0x0000040000057ab9 */ /* 0x000fe20000000800 */
[----:B------:R-:W2:Y:S01]  /*e180*/  LDC R3, c[0x0][0x14] ;  /* 0x00000500ff037b82 */ /* 0x000ea20000000800 */
[----:B------:R-:W-:Y:S01]  /*e190*/  UIMAD.WIDE.U32 UR4, UR4, UR5, URZ ;  /* 0x00000005040472a5 */ /* 0x000fe2000f8e003f */
[----:B01----:R-:W-:Y:S01]  /*e1a0*/  IMAD.MOV.U32 R4, RZ, RZ, R18 ;  /* 0x000000ffff047224 */ /* 0x003fe200078e0012 */
[----:B------:R-:W-:Y:S01]  /*e1b0*/  UMOV UR42, 0xffffffff ;  /* 0xffffffff002a7882 */ /* 0x000fe20000000000 */
[----:B------:R-:W-:Y:S01]  /*e1c0*/  IMAD.MOV.U32 R5, RZ, RZ, R17 ;  /* 0x000000ffff057224 */ /* 0x000fe200078e0011 */
[----:B------:R-:W-:Y:S02]  /*e1d0*/  PRMT R0, RZ, 0x7610, R0 ;  /* 0x00007610ff007816 */ /* 0x000fe40000000000 */
[----:B--2---:R-:W-:-:S04]  /*e1e0*/  IMAD.WIDE.U32 R4, R3, UR4, R4 ;  /* 0x0000000403047c25 */ /* 0x004fc8000f8e0004 */
[----:B------:R-:W-:Y:S01]  /*e1f0*/  IMAD R3, R3, UR5, RZ ;  /* 0x0000000503037c24 */ /* 0x000fe2000f8e02ff */
[----:B------:R-:W-:Y:S01]  /*e200*/  ULDC.64 UR4, c[0x0][0x650] ;  /* 0x0001940000047ab9 */ /* 0x000fe20000000a00 */
[----:B------:R-:W-:Y:S01]  /*e210*/  IMAD.MOV.U32 R18, RZ, RZ, R4 ;  /* 0x000000ffff127224 */ /* 0x000fe200078e0004 */
[----:B------:R-:W-:Y:S02]  /*e220*/  ISETP.GE.U32.AND P0, PT, R4, UR4, PT ;  /* 0x0000000404007c0c */ /* 0x000fe4000bf06070 */
[----:B------:R-:W-:Y:S01]  /*e230*/  IADD3 R17, R5, R3, RZ ;  /* 0x0000000305117210 */ /* 0x000fe20007ffe0ff */
[----:B------:R-:W-:-:S03]  /*e240*/  IMAD.MOV.U32 R3, RZ, RZ, -0x1 ;  /* 0xffffffffff037424 */ /* 0x000fc600078e00ff */
[----:B------:R-:W-:Y:S02]  /*e250*/  ISETP.GE.U32.AND.EX P0, PT, R17, UR5, PT, P0 ;  /* 0x0000000511007c0c */ /* 0x000fe4000bf06100 */
[----:B------:R0:W-:Y:S11]  /*e260*/  STL [R1], R3 ;  /* 0x0000000301007387 */ /* 0x0001f60000100800 */
[----:B0-----:R-:W-:Y:S05]  /*e270*/  @P0 BRA `(.L_x_415) ;  /* 0x0000000400740947 */ /* 0x001fea0003800000 */
[----:B---34-:R-:W0:Y:S01]  /*e280*/  S2R R12, SR_CTAID.X ;  /* 0x00000000000c7919 */ /* 0x018e220000002500 */
[----:B------:R-:W1:Y:S01]  /*e290*/  LDC.64 R10, c[0x0][0x628] ;  /* 0x00018a00ff0a7b82 */ /* 0x000e620000000a00 */
[----:B------:R-:W-:Y:S01]  /*e2a0*/  ULDC UR4, c[0x0][0x150] ;  /* 0x0000540000047ab9 */ /* 0x000fe20000000800 */
[----:B------:R-:W-:Y:S01]  /*e2b0*/  IMAD.MOV.U32 R8, RZ, RZ, R18 ;  /* 0x000000ffff087224 */ /* 0x000fe200078e0012 */
[----:B-----5:R-:W2:Y:S01]  /*e2c0*/  S2R R23, SR_CTAID.Y ;  /* 0x0000000000177919 */ /* 0x020ea20000002600 */
[----:B------:R-:W-:-:S04]  /*e2d0*/  IMAD.MOV.U32 R9, RZ, RZ, R17 ;  /* 0x000000ffff097224 */ /* 0x000fc800078e0011 */
[----:B------:R-:W3:Y:S08]  /*e2e0*/  LDC R21, c[0x0][0x144] ;  /* 0x00005100ff157b82 */ /* 0x000ef00000000800 */
[----:B------:R-:W4:Y:S08]  /*e2f0*/  LDC R0, c[0x0][0x630] ;  /* 0x00018c00ff007b82 */ /* 0x000f300000000800 */
[----:B------:R-:W2:Y:S01]  /*e300*/  LDC.64 R14, c[0x0][0x620] ;  /* 0x00018800ff0e7b82 */ /* 0x000ea20000000a00 */
[----:B-1----:R-:W-:-:S04]  /*e310*/  ISETP.NE.U32.AND P0, PT, R10, RZ, PT ;  /* 0x000000ff0a00720c */ /* 0x002fc80003f05070 */
[----:B------:R-:W-:Y:S02]  /*e320*/  ISETP.NE.AND.EX P0, PT, R11, RZ, PT, P0 ;  /* 0x000000ff0b00720c */ /* 0x000fe40003f05300 */
[----:B0-----:R-:W-:-:S05]  /*e330*/  I2FP.F32.U32 R3, R12 ;  /* 0x0000000c00037245 */ /* 0x001fca0000201000 */
[----:B------:R-:W-:-:S04]  /*e340*/  FMUL R3, R3, UR4 ;  /* 0x0000000403037c20 */ /* 0x000fc80008400000 */
[----:B------:R0:W1:Y:S02]  /*e350*/  F2I.U32.TRUNC.NTZ R20, R3 ;  /* 0x0000000300147305 */ /* 0x000064000020f000 */
[----:B---34-:R-:W-:Y:S05]  /*e360*/  @!P0 BRA `(.L_x_416) ;  /* 0x0000000000288947 */ /* 0x018fea0003800000 */
[----:B0-----:R-:W0:Y:S02]  /*e370*/  LDC R3, c[0x0][0x634] ;  /* 0x00018d00ff037b82 */ /* 0x001e240000000800 */
        /* <DEDUP_REMOVED lines=9> */
.L_x_416:
[-CC-:B------:R-:W-:Y:S01]  /*e410*/  SHF.R.U64 R31, R8, R0.reuse, R9.reuse ;  /* 0x00000000081f7219 */ /* 0x180fe20000001209 */
[----:B------:R-:W3:Y:S01]  /*e420*/  LDC.64 R26, c[0x0][0x640] ;  /* 0x00019000ff1a7b82 */ /* 0x000ee20000000a00 */
[----:B------:R-:W-:Y:S01]  /*e430*/  SHF.R.U32.HI R0, RZ, R0, R9 ;  /* 0x00000000ff007219 */ /* 0x000fe20000011609 */
[----:B------:R-:W-:Y:S01]  /*e440*/  IMAD.MOV.U32 R4, RZ, RZ, R18 ;  /* 0x000000ffff047224 */ /* 0x000fe200078e0012 */
[----:B0-----:R-:W-:Y:S01]  /*e450*/  IADD3 R3, P0, RZ, -R31, RZ ;  /* 0x8000001fff037210 */ /* 0x001fe20007f1e0ff */
[----:B------:R-:W-:Y:S01]  /*e460*/  ULDC UR4, c[0x0][0x154] ;  /* 0x0000550000047ab9 */ /* 0x000fe20000000800 */
[----:B-1----:R-:W-:Y:S01]  /*e470*/  IADD3 R20, -R20, RZ, RZ ;  /* 0x000000ff14147210 */ /* 0x002fe20007ffe1ff */
[----:B------:R-:W-:Y:S02]  /*e480*/  IMAD.MOV.U32 R7, RZ, RZ, 0x1 ;  /* 0x00000001ff077424 */ /* 0x000fe400078e00ff */
[----:B------:R-:W0:Y:S01]  /*e490*/  LDC R6, c[0x0][0x618] ;  /* 0x00018600ff067b82 */ /* 0x000e220000000800 */
[----:B------:R-:W-:-:S02]  /*e4a0*/  IMAD.X R5, RZ, RZ, ~R0, P0 ;  /* 0x000000ffff057224 */ /* 0x000fc400000e0e00 */
[----:B------:R-:W-:Y:S02]  /*e4b0*/  IMAD R21, R21, R20, R12 ;  /* 0x0000001415157224 */ /* 0x000fe400078e020c */
[-C--:B--2---:R-:W-:Y:S02]  /*e4c0*/  IMAD R0, R5, R14.reuse, RZ ;  /* 0x0000000e05007224 */ /* 0x084fe400078e02ff */
[----:B------:R-:W-:Y:S01]  /*e4d0*/  IMAD.MOV.U32 R5, RZ, RZ, R17 ;  /* 0x000000ffff057224 */ /* 0x000fe200078e0011 */
[----:B------:R-:W1:Y:S01]  /*e4e0*/  LDC R8, c[0x0][0x608] ;  /* 0x00018200ff087b82 */ /* 0x000e620000000800 */
[----:B------:R-:W-:-:S04]  /*e4f0*/  IMAD.WIDE.U32 R4, R3, R14, R4 ;  /* 0x0000000e03047225 */ /* 0x000fc800078e0004 */
[----:B------:R-:W-:-:S03]  /*e500*/  IMAD R3, R3, R15, R0 ;  /* 0x0000000f03037224 */ /* 0x000fc600078e0200 */
[----:B------:R-:W2:Y:S01]  /*e510*/  LDC R24, c[0x0][0x658] ;  /* 0x00019600ff187b82 */ /* 0x000ea20000000800 */
[----:B------:R-:W-:Y:S01]  /*e520*/  I2FP.F32.U32 R0, R23 ;  /* 0x0000001700007245 */ /* 0x000fe20000201000 */
[----:B------:R-:W-:Y:S01]  /*e530*/  IMAD.IADD R3, R5, 0x1, R3 ;  /* 0x0000000105037824 */ /* 0x000fe200078e0203 */
[----:B---3--:R-:W-:Y:S01]  /*e540*/  ISETP.NE.U32.AND P0, PT, R26, RZ, PT ;  /* 0x000000ff1a00720c */ /* 0x008fe20003f05070 */
[----:B------:R-:W-:Y:S02]  /*e550*/  IMAD.MOV.U32 R5, RZ, RZ, -0x1 ;  /* 0xffffffffff057424 */ /* 0x000fe400078e00ff */
[----:B------:R-:W-:Y:S02]  /*e560*/  FMUL R0, R0, UR4 ;  /* 0x0000000400007c20 */ /* 0x000fe40008400000 */
[----:B------:R-:W3:Y:S01]  /*e570*/  LDC R20, c[0x0][0x148] ;  /* 0x00005200ff147b82 */ /* 0x000ee20000000800 */
[----:B0-----:R-:W-:Y:S01]  /*e580*/  SHF.R.U64 R12, R4, R6, R3 ;  /* 0x00000006040c7219 */ /* 0x001fe20000001203 */
[----:B------:R0:W4:Y:S01]  /*e590*/  F2I.U32.TRUNC.NTZ R13, R0 ;  /* 0x00000000000d7305 */ /* 0x000122000020f000 */
[----:B------:R-:W-:-:S02]  /*e5a0*/  ISETP.NE.AND.EX P0, PT, R27, RZ, PT, P0 ;  /* 0x000000ff1b00720c */ /* 0x000fc40003f05300 */
[----:B------:R-:W-:-:S03]  /*e5b0*/  SHF.R.U32.HI R3, RZ, R6, R3 ;  /* 0x00000006ff037219 */ /* 0x000fc60000011603 */
[----:B------:R-:W0:Y:S01]  /*e5c0*/  LDC R15, c[0x0][0x600] ;  /* 0x00018000ff0f7b82 */ /* 0x000e220000000800 */
[-CC-:B-1----:R-:W-:Y:S02]  /*e5d0*/  SHF.R.U64 R10, R12, R8.reuse, R3.reuse ;  /* 0x000000080c0a7219 */ /* 0x182fe40000001203 */
[----:B------:R-:W-:-:S05]  /*e5e0*/  SHF.R.U32.HI R3, RZ, R8, R3 ;  /* 0x00000008ff037219 */ /* 0x000fca0000011603 */
[----:B------:R-:W1:Y:S01]  /*e5f0*/  LDC R28, c[0x0][0x648] ;  /* 0x00019200ff1c7b82 */ /* 0x000e620000000800 */
[-C--:B--2---:R-:W-:Y:S02]  /*e600*/  SHF.L.U32 R4, R5, R24.reuse, RZ ;  /* 0x0000001805047219 */ /* 0x084fe400000006ff */
[--C-:B------:R-:W-:Y:S02]  /*e610*/  SHF.R.U64 R14, R10, R24, R3.reuse ;  /* 0x000000180a0e7219 */ /* 0x100fe40000001203 */
[----:B------:R-:W-:Y:S02]  /*e620*/  LOP3.LUT R25, RZ, R4, RZ, 0x33, !PT ;  /* 0x00000004ff197212 */ /* 0x000fe400078e33ff */
[-C--:B------:R-:W-:Y:S01]  /*e630*/  SHF.R.U32.HI R5, RZ, R24.reuse, R3 ;  /* 0x00000018ff057219 */ /* 0x080fe20000011603 */
[----:B------:R-:W2:Y:S01]  /*e640*/  LDC R29, c[0x0][0x638] ;  /* 0x00018e00ff1d7b82 */ /* 0x000ea20000000800 */
[----:B------:R-:W-:Y:S01]  /*e650*/  SHF.L.U32 R226, R7, R24, RZ ;  /* 0x0000001807e27219 */ /* 0x000fe200000006ff */
[----:B------:R-:W-:-:S06]  /*e660*/  IMAD.MOV.U32 R4, RZ, RZ, R14 ;  /* 0x000000ffff047224 */ /* 0x000fcc00078e000e */
[----:B------:R-:W0:Y:S01]  /*e670*/  LDC R30, c[0x0][0x610] ;  /* 0x00018400ff1e7b82 */ /* 0x000e220000000800 */
[----:B----4-:R-:W-:Y:S05]  /*e680*/  @!P0 BRA `(.L_x_417) ;  /* 0x0000000000288947 */ /* 0x010fea0003800000 */
[----:B------:R-:W4:Y:S02]  /*e690*/  LDC R3, c[0x0][0x64c] ;  /* 0x00019300ff037b82 */ /* 0x000f240000000800 */
[----:B----4-:R-:W-:-:S05]  /*e6a0*/  IADD3 R3, P0, R14, R3, RZ ;  /* 0x000000030e037210 */ /* 0x010fca0007f1e0ff */
[----:B------:R-:W-:-:S04]  /*e6b0*/  IMAD.X R11, RZ, RZ, R5, P0 ;  /* 0x000000ffff0b7224 */ /* 0x000fc800000e0605 */
[----:B------:R-:W-:-:S04]  /*e6c0*/  IMAD.WIDE.U32 R4, R11, R26, RZ ;  /* 0x0000001a0b047225 */ /* 0x000fc800078e00ff */
[----:B------:R-:W-:-:S04]  /*e6d0*/  IMAD.WIDE.U32 R6, P0, R3, R27, R4 ;  /* 0x0000001b03067225 */ /* 0x000fc80007800004 */
[----:B------:R-:W-:Y:S01]  /*e6e0*/  IMAD.WIDE.U32 R4, R3, R26, RZ ;  /* 0x0000001a03047225 */ /* 0x000fe200078e00ff */
[----:B------:R-:W-:-:S03]  /*e6f0*/  MOV R8, R7 ;  /* 0x0000000700087202 */ /* 0x000fc60000000f00 */
[----:B------:R-:W-:Y:S01]  /*e700*/  IMAD.X R9, RZ, RZ, RZ, P0 ;  /* 0x000000ffff097224 */ /* 0x000fe200000e06ff */
[----:B------:R-:W-:-:S05]  /*e710*/  IADD3 RZ, P0, R5, R6, RZ ;  /* 0x0000000605ff7210 */ /* 0x000fca0007f1e0ff */
[----:B------:R-:W-:-:S08]  /*e720*/  IMAD.WIDE.U32.X R4, R11, R27, R8, P0 ;  /* 0x0000001b0b047225 */ /* 0x000fd000000e0408 */
.L_x_417:
[----:B------:R-:W4:Y:S01]  /*e730*/  LDC R3, c[0x0][0x65c] ;  /* 0x00019700ff037b82 */ /* 0x000f220000000800 */
[----:B01----:R-:W-:Y:S01]  /*e740*/  SHF.R.U64 R0, R4, R28, R5 ;  /* 0x0000001c04007219 */ /* 0x003fe20000001205 */
[----:B------:R-:W-:Y:S01]  /*e750*/  VIADD R5, R15, 0xffffffff ;  /* 0xffffffff0f057836 */ /* 0x000fe20000000000 */
[----:B------:R-:W-:Y:S01]  /*e760*/  LOP3.LUT R7, R10, R25, RZ, 0xc0, !PT ;  /* 0x000000190a077212 */ /* 0x000fe200078ec0ff */
[----:B------:R-:W-:Y:S01]  /*e770*/  IMAD.MOV R13, RZ, RZ, -R13 ;  /* 0x000000ffff0d7224 */ /* 0x000fe200078e0a0d */
[----:B------:R-:W-:Y:S02]  /*e780*/  R2UR UR42, R31 ;  /* 0x000000001f2a72ca */ /* 0x000fe400000e0000 */
[----:B------:R-:W-:Y:S01]  /*e790*/  LOP3.LUT R5, R12, R5, RZ, 0xc0, !PT ;  /* 0x000000050c057212 */ /* 0x000fe200078ec0ff */
[----:B------:R-:W-:Y:S01]  /*e7a0*/  IMAD R226, R226, R0, R7 ;  /* 0x00000000e2e27224 */ /* 0x000fe200078e0207 */
[----:B----4-:R-:W-:Y:S01]  /*e7b0*/  ISETP.NE.AND P0, PT, R3, 0x1, PT ;  /* 0x000000010300780c */ /* 0x010fe20003f05270 */
[----:B------:R-:W-:-:S04]  /*e7c0*/  IMAD.MOV R3, RZ, RZ, -R0 ;  /* 0x000000ffff037224 */ /* 0x000fc800078e0a00 */
[----:B--2---:R-:W-:-:S04]  /*e7d0*/  IMAD R0, R3, R29, R14 ;  /* 0x0000001d03007224 */ /* 0x004fc800078e020e */
[----:B------:R-:W-:Y:S02]  /*e7e0*/  IMAD R3, R0, R15, R5 ;  /* 0x0000000f00037224 */ /* 0x000fe400078e0205 */
[----:B------:R-:W-:Y:S02]  /*e7f0*/  IMAD.MOV.U32 R0, RZ, RZ, 0x1 ;  /* 0x00000001ff007424 */ /* 0x000fe400078e00ff */
[----:B---3--:R-:W-:-:S04]  /*e800*/  @P0 IMAD R21, R20, R13, R23 ;  /* 0x0000000d14150224 */ /* 0x008fc800078e0217 */
[----:B------:R-:W-:-:S05]  /*e810*/  IMAD R226, R226, R30, R21 ;  /* 0x0000001ee2e27224 */ /* 0x000fca00078e0215 */
[----:B------:R-:W-:Y:S02]  /*e820*/  SEL R4, R3, R226, !P0 ;  /* 0x000000e203047207 */ /* 0x000fe40004000000 */
[----:B------:R-:W-:-:S03]  /*e830*/  SEL R226, R226, R3, !P0 ;  /* 0x00000003e2e27207 */ /* 0x000fc60004000000 */
[----:B------:R0:W-:Y:S04]  /*e840*/  STL [R1], R4 ;  /* 0x0000000401007387 */ /* 0x0001e80000100800 */
.L_x_415:
[----:B------:R-:W-:Y:S01]  /*e850*/  LOP3.LUT P0, RZ, R0, 0xff, RZ, 0xc0, !PT ;  /* 0x000000ff00ff7812 */ /* 0x000fe2000780c0ff */
[----:B-----5:R-:W-:-:S12]  /*e860*/  IMAD.MOV.U32 R23, RZ, RZ, R226 ;  /* 0x000000ffff177224 */ /* 0x020fd800078e00e2 */
[----:B------:R-:W-:Y:S05]  /*e870*/  @P0 BRA `(.L_x_418) ;  /* 0xffffff2800740947 */ /* 0x000fea000383ffff */
[----:B------:R-:W-:Y:S05]  /*e880*/  EXIT ;  /* 0x000000000000794d */ /* 0x000fea0003800000 */
.L_x_7:
[----:B------:R-:W-:Y:S01]  /*e890*/  ULDC.64 UR4, c[0x0][0x650] ;  /* 0x0001940000047ab9 */ /* 0x000fe20000000a00 */
[----:B------:R-:W-:Y:S01]  /*e8a0*/  PRMT R2, RZ, 0x7610, R2 ;  /* 0x00007610ff027816 */ /* 0x000fe20000000002 */
[----:B------:R-:W-:Y:S01]  /*e8b0*/  IMAD.MOV.U32 R3, RZ, RZ, -0x1 ;  /* 0xffffffffff037424 */ /* 0x000fe200078e00ff */
[----:B------:R-:W-:Y:S01]  /*e8c0*/  ISETP.GE.U32.AND P0, PT, R18, UR4, PT ;  /* 0x0000000412007c0c */ /* 0x000fe2000bf06070 */
[----:B------:R-:W-:Y:S02]  /*e8d0*/  IMAD.MOV.U32 R7, RZ, RZ, -0x1 ;  /* 0xffffffffff077424 */ /* 0x000fe400078e00ff */
[----:B------:R-:W-:Y:S01]  /*e8e0*/  IMAD.MOV.U32 R6, RZ, RZ, -0x1 ;  /* 0xffffffffff067424 */ /* 0x000fe200078e00ff */
[----:B------:R-:W-:-:S13]  /*e8f0*/  ISETP.GE.U32.AND.EX P0, PT, R17, UR5, PT, P0 ;  /* 0x0000000511007c0c */ /* 0x000fda000bf06100 */
[----:B------:R-:W-:Y:S05]  /*e900*/  @P0 BRA `(.L_x_419) ;  /* 0x0000000400340947 */ /* 0x000fea0003800000 */
[----:B------:R-:W0:Y:S01]  /*e910*/  LDC.64 R10, c[0x0][0x628] ;  /* 0x00018a00ff0a7b82 */ /* 0x000e220000000a00 */
[----:B------:R-:W-:Y:S01]  /*e920*/  MOV R8, R18 ;  /* 0x0000001200087202 */ /* 0x000fe20000000f00 */
[----:B------:R-:W-:-:S06]  /*e930*/  IMAD.MOV.U32 R9, RZ, RZ, R17 ;  /* 0x000000ffff097224 */ /* 0x000fcc00078e0011 */
        /* <DEDUP_REMOVED lines=15> */
.L_x_420:
[----:B------:R-:W0:Y:S01]  /*ea30*/  LDC.64 R24, c[0x0][0x640] ;  /* 0x00019000ff187b82 */ /* 0x000e220000000a00 */
[-CC-:B------:R-:W-:Y:S02]  /*ea40*/  SHF.R.U64 R12, R8, R16.reuse, R9.reuse ;  /* 0x00000010080c7219 */ /* 0x180fe40000001209 */
[----:B------:R-:W-:Y:S01]  /*ea50*/  SHF.R.U32.HI R2, RZ, R16, R9 ;  /* 0x00000010ff027219 */ /* 0x000fe20000011609 */
[----:B------:R-:W-:Y:S01]  /*ea60*/  IMAD.MOV.U32 R16, RZ, RZ, R18 ;  /* 0x000000ffff107224 */ /* 0x000fe200078e0012 */
[----:B------:R-:W-:-:S03]  /*ea70*/  IADD3 R7, P0, RZ, -R12, RZ ;  /* 0x8000000cff077210 */ /* 0x000fc60007f1e0ff */
[----:B------:R-:W1:Y:S02]  /*ea80*/  LDC R8, c[0x0][0x618] ;  /* 0x00018600ff087b82 */ /* 0x000e640000000800 */
[----:B------:R-:W-:-:S04]  /*ea90*/  IMAD.X R3, RZ, RZ, ~R2, P0 ;  /* 0x000000ffff037224 */ /* 0x000fc800000e0e02 */
[-C--:B------:R-:W-:Y:S02]  /*eaa0*/  IMAD R6, R3, R20.reuse, RZ ;  /* 0x0000001403067224 */ /* 0x080fe400078e02ff */
[----:B------:R-:W2:Y:S01]  /*eab0*/  LDC R22, c[0x0][0x608] ;  /* 0x00018200ff167b82 */ /* 0x000ea20000000800 */
[----:B------:R-:W-:-:S04]  /*eac0*/  IMAD.WIDE.U32 R2, R7, R20, R16 ;  /* 0x0000001407027225 */ /* 0x000fc800078e0010 */
[----:B------:R-:W-:Y:S02]  /*ead0*/  IMAD R7, R7, R21, R6 ;  /* 0x0000001507077224 */ /* 0x000fe400078e0206 */
[----:B------:R-:W-:Y:S01]  /*eae0*/  IMAD.MOV.U32 R6, RZ, RZ, -0x1 ;  /* 0xffffffffff067424 */ /* 0x000fe200078e00ff */
        /* <DEDUP_REMOVED lines=9> */
[----:B------:R-:W-:Y:S02]  /*eb80*/  SHF.R.U32.HI R2, RZ, R22, R3 ;  /* 0x00000016ff027219 */ /* 0x000fe40000011603 */
[----:B------:R-:W-:-:S03]  /*eb90*/  MOV R22, 0x1 ;  /* 0x0000000100167802 */ /* 0x000fc60000000f00 */
        /* <DEDUP_REMOVED lines=18> */
.L_x_421:
[----:B------:R-:W4:Y:S01]  /*ecc0*/  LDC R6, c[0x0][0x65c] ;  /* 0x00019700ff067b82 */ /* 0x000f220000000800 */
[----:B-1----:R-:W-:Y:S01]  /*ecd0*/  SHF.R.U64 R3, R2, R20, R3 ;  /* 0x0000001402037219 */ /* 0x002fe20000001203 */
[----:B0-----:R-:W-:Y:S01]  /*ece0*/  VIADD R7, R19, 0xffffffff ;  /* 0xffffffff13077836 */ /* 0x001fe20000000000 */
[----:B------:R-:W-:Y:S02]  /*ecf0*/  SHF.L.U32 R22, R22, R23, RZ ;  /* 0x0000001716167219 */ /* 0x000fe400000006ff */
[----:B------:R-:W-:Y:S01]  /*ed00*/  LOP3.LUT R2, R15, R26, RZ, 0xc0, !PT ;  /* 0x0000001a0f027212 */ /* 0x000fe200078ec0ff */
[----:B------:R-:W-:Y:S01]  /*ed10*/  IMAD.MOV R5, RZ, RZ, -R3 ;  /* 0x000000ffff057224 */ /* 0x000fe200078e0a03 */
[----:B------:R-:W-:-:S03]  /*ed20*/  LOP3.LUT R7, R10, R7, RZ, 0xc0, !PT ;  /* 0x000000070a077212 */ /* 0x000fc600078ec0ff */
[----:B------:R-:W-:Y:S02]  /*ed30*/  IMAD R3, R22, R3, R2 ;  /* 0x0000000316037224 */ /* 0x000fe400078e0202 */
[----:B--2---:R-:W-:Y:S01]  /*ed40*/  IMAD R2, R5, R21, R16 ;  /* 0x0000001505027224 */ /* 0x004fe200078e0210 */
[----:B----4-:R-:W-:Y:S01]  /*ed50*/  ISETP.NE.AND P0, PT, R6, 0x1, PT ;  /* 0x000000010600780c */ /* 0x010fe20003f05270 */
[----:B------:R-:W-:-:S12]  /*ed60*/  IMAD.MOV.U32 R6, RZ, RZ, R12 ;  /* 0x000000ffff067224 */ /* 0x000fd800078e000c */
[----:B------:R-:W-:Y:S02]  /*ed70*/  @P0 IMAD R0, R13, R14, R4 ;  /* 0x0000000e0d000224 */ /* 0x000fe400078e0204 */
[----:B------:R-:W-:Y:S02]  /*ed80*/  IMAD.MOV.U32 R4, RZ, RZ, 0x1 ;  /* 0x00000001ff047424 */ /* 0x000fe400078e00ff */
[----:B---3--:R-:W-:Y:S02]  /*ed90*/  IMAD R0, R3, R27, R0 ;  /* 0x0000001b03007224 */ /* 0x008fe400078e0200 */
[----:B------:R-:W-:Y:S01]  /*eda0*/  IMAD R3, R2, R19, R7 ;  /* 0x0000001302037224 */ /* 0x000fe200078e0207 */
[----:B------:R-:W-:-:S04]  /*edb0*/  PRMT R2, R4, 0x7610, R2 ;  /* 0x0000761004027816 */ /* 0x000fc80000000002 */
[----:B------:R-:W-:Y:S02]  /*edc0*/  SEL R7, R3, R0, !P0 ;  /* 0x0000000003077207 */ /* 0x000fe40004000000 */
[----:B------:R-:W-:-:S07]  /*edd0*/  SEL R3, R0, R3, !P0 ;  /* 0x0000000300037207 */ /* 0x000fce0004000000 */
.L_x_419:
[----:B------:R-:W-:-:S08]  /*ede0*/  NOP ;  /* 0x0000000000007918 */ /* 0x000fd00000000000 */
[----:B------:R-:W0:-:S00]  /*edf0*/  USETMAXREG.DEALLOC.CTAPOOL 0x28 ;  /* 0x00000028000079c8 */ /* 0x000e0000080e0500 */
[----:B------:R-:W-:-:S13]  /*ee00*/  ISETP.NE.AND P0, PT, RZ, UR8, PT ;  /* 0x00000008ff007c0c */ /* 0x000fda000bf05270 */
[----:B------:R-:W-:Y:S05]  /*ee10*/  @P0 EXIT ;  /* 0x000000000000094d */ /* 0x000fea0003800000 */
[----:B0-----:R-:W-:Y:S01]  /*ee20*/  LOP3.LUT P0, RZ, R2, 0xff, RZ, 0xc0, !PT ;  /* 0x000000ff02ff7812 */ /* 0x001fe2000780c0ff */
[----:B------:R-:W-:Y:S01]  /*ee30*/  IMAD.MOV.U32 R9, RZ, RZ, RZ ;  /* 0x000000ffff097224 */ /* 0x000fe200078e00ff */
[----:B------:R-:W-:-:S11]  /*ee40*/  MOV R10, 0x1 ;  /* 0x00000001000a7802 */ /* 0x000fd60000000f00 */
[----:B------:R-:W-:Y:S05]  /*ee50*/  @!P0 BRA `(.L_x_422) ;  /* 0x0000000c005c8947 */ /* 0x000fea0003800000 */
[----:B------:R-:W0:Y:S01]  /*ee60*/  S2R R8, SR_CgaCtaId ;  /* 0x0000000000087919 */ /* 0x000e220000008800 */
[----:B------:R-:W-:Y:S01]  /*ee70*/  ULDC UR4, c[0x0][0x28c] ;  /* 0x0000a30000047ab9 */ /* 0x000fe20000000800 */
[----:B------:R-:W-:Y:S01]  /*ee80*/  ULDC UR5, c[0x0][0x600] ;  /* 0x0001800000057ab9 */ /* 0x000fe20000000800 */
[----:B------:R-:W-:Y:S01]  /*ee90*/  UIADD3 UR9, UR4, 0x3f, URZ ;  /* 0x0000003f04097890 */ /* 0x000fe2000fffe03f */
[----:B------:R-:W-:Y:S01]  /*eea0*/  BSSY B0, `(.L_x_422) ;  /* 0x00000d2000007945 */ /* 0x000fe20003800000 */
[----:B------:R-:W-:Y:S01]  /*eeb0*/  ULDC UR7, c[0x0][0x658] ;  /* 0x0001960000077ab9 */ /* 0x000fe20000000800 */
[----:B------:R-:W-:Y:S01]  /*eec0*/  UMOV UR10, 0x1 ;  /* 0x00000001000a7882 */ /* 0x000fe20000000000 */
[----:B------:R-:W-:Y:S01]  /*eed0*/  UIADD3 UR4, UR5, -0x1, URZ ;  /* 0xffffffff05047890 */ /* 0x000fe2000fffe03f */
[----:B------:R-:W-:Y:S01]  /*eee0*/  IMAD.MOV.U32 R0, RZ, RZ, 0x1 ;  /* 0x00000001ff007424 */ /* 0x000fe200078e00ff */
[----:B------:R-:W-:Y:S01]  /*eef0*/  UMOV UR8, 0xffffffff ;  /* 0xffffffff00087882 */ /* 0x000fe20000000000 */
[----:B------:R-:W-:Y:S01]  /*ef00*/  USHF.L.U32 UR5, UR10, UR7, URZ ;  /* 0x000000070a057299 */ /* 0x000fe2000800063f */
[----:B------:R-:W-:Y:S01]  /*ef10*/  IMAD.MOV.U32 R10, RZ, RZ, 0x1 ;  /* 0x00000001ff0a7424 */ /* 0x000fe200078e00ff */
[----:B------:R-:W-:Y:S01]  /*ef20*/  USHF.R.S32.HI UR10, URZ, 0x1f, UR9 ;  /* 0x0000001f3f0a7899 */ /* 0x000fe20008011409 */
[----:B------:R-:W-:Y:S01]  /*ef30*/  IMAD.MOV.U32 R9, RZ, RZ, RZ ;  /* 0x000000ffff097224 */ /* 0x000fe200078e00ff */
[----:B------:R-:W-:Y:S01]  /*ef40*/  ULDC UR6, c[0x0][0xc] ;  /* 0x0000030000067ab9 */ /* 0x000fe20000000800 */
[----:B------:R-:W-:-:S02]  /*ef50*/  USHF.L.U32 UR11, UR8, UR7, URZ ;  /* 0x00000007080b7299 */ /* 0x000fc4000800063f */
[----:B------:R-:W-:Y:S01]  /*ef60*/  ULEA.HI UR10, UR10, UR9, URZ, 0x6 ;  /* 0x000000090a0a7291 */ /* 0x000fe2000f8f303f */
[----:B------:R-:W-:Y:S01]  /*ef70*/  ULDC UR7, c[0x0][0x10] ;  /* 0x0000040000077ab9 */ /* 0x000fe20000000800 */
[----:B------:R-:W-:Y:S01]  /*ef80*/  ULDC UR8, c[0x0][0x14] ;  /* 0x0000050000087ab9 */ /* 0x000fe20000000800 */
[----:B------:R-:W-:Y:S02]  /*ef90*/  UIMAD.WIDE.U32 UR6, UR6, UR7, URZ ;  /* 0x00000007060672a5 */ /* 0x000fe4000f8e003f */
[----:B------:R-:W-:Y:S02]  /*efa0*/  USHF.R.S32.HI UR18, URZ, 0x6, UR10 ;  /* 0x000000063f127899 */ /* 0x000fe4000801140a */
[----:B------:R-:W-:Y:S02]  /*efb0*/  UIMAD.WIDE.U32 UR22, UR6, UR8, URZ ;  /* 0x00000008061672a5 */ /* 0x000fe4000f8e003f */
[----:B------:R-:W-:Y:S02]  /*efc0*/  UIMAD UR13, UR7, UR8, URZ ;  /* 0x00000008070d72a4 */ /* 0x000fe4000f8e023f */
[----:B------:R-:W-:-:S02]  /*efd0*/  ULOP3.LUT UR21, UR40, 0x2, URZ, 0xfc, !UPT ;  /* 0x0000000228157892 */ /* 0x000fc4000f8efc3f */
[----:B------:R-:W-:Y:S01]  /*efe0*/  ULOP3.LUT UR19, URZ, UR11, URZ, 0x33, !UPT ;  /* 0x0000000b3f137292 */ /* 0x000fe2000f8e333f */
[----:B0-----:R-:W-:Y:S01]  /*eff0*/  LOP3.LUT R8, R8, 0x1, RZ, 0xc0, !PT ;  /* 0x0000000108087812 */ /* 0x001fe200078ec0ff */
[----:B------:R-:W-:Y:S02]  /*f000*/  UIADD3 UR13, UR23, UR13, URZ ;  /* 0x0000000d170d7290 */ /* 0x000fe4000fffe03f */
[----:B------:R-:W-:Y:S01]  /*f010*/  UIADD3 UR26, UR18, 0x1, URZ ;  /* 0x00000001121a7890 */ /* 0x000fe2000fffe03f */
[----:B------:R-:W-:-:S11]  /*f020*/  ULDC.64 UR24, c[0x0][0x198] ;  /* 0x0000660000187ab9 */ /* 0x000fd60000000a00 */
.L_x_433:
[----:B------:R-:W-:-:S03]  /*f030*/  UMOV UR6, 0xffffffff ;  /* 0xffffffff00067882 */ /* 0x000fc60000000000 */
[----:B------:R-:W-:Y:S05]  /*f040*/  BRA.DIV UR6, `(.L_x_423) ;  /* 0x0000000e06cc7947 */ /* 0x000fea000b800000 */
[----:B------:R-:W-:-:S13]  /*f050*/  ELECT P6, URZ, PT ;  /* 0x00000000003f782f */ /* 0x000fda00038c0000 */
.L_x_444:
[----:B------:R-:W0:Y:S01]  /*f060*/  LDC R2, c[0x0][0x28c] ;  /* 0x0000a300ff027b82 */ /* 0x000e220000000800 */
[----:B------:R-:W-:Y:S01]  /*f070*/  BSSY B1, `(.L_x_424) ;  /* 0x000003c000017945 */ /* 0x000fe20003800000 */
[----:B0-----:R-:W-:-:S13]  /*f080*/  ISETP.LT.OR P6, PT, R2, 0x1, !P6 ;  /* 0x000000010200780c */ /* 0x001fda00077c1670 */
[----:B------:R-:W-:Y:S05]  /*f090*/  @P6 BRA `(.L_x_425) ;  /* 0x0000000000e46947 */ /* 0x000fea0003800000 */
[----:B------:R-:W-:Y:S02]  /*f0a0*/  IMAD R7, R7, 0x2, R8 ;  /* 0x0000000207077824 */ /* 0x000fe400078e0208 */
[----:B------:R-:W-:Y:S01]  /*f0b0*/  IMAD R11, R3, 0xc0, RZ ;  /* 0x000000c0030b7824 */ /* 0x000fe200078e02ff */
[----:B------:R-:W-:Y:S01]  /*f0c0*/  MOV R3, R9 ;  /* 0x0000000900037202 */ /* 0x000fe20000000f00 */
[----:B------:R-:W-:Y:S02]  /*f0d0*/  IMAD.MOV.U32 R14, RZ, RZ, RZ ;  /* 0x000000ffff0e7224 */ /* 0x000fe400078e00ff */
[----:B------:R-:W-:Y:S02]  /*f0e0*/  IMAD.U32 R15, RZ, RZ, UR26 ;  /* 0x0000001aff0f7e24 */ /* 0x000fe4000f8e00ff */
[----:B------:R-:W-:Y:S02]  /*f0f0*/  IMAD.MOV.U32 R2, RZ, RZ, R10 ;  /* 0x000000ffff027224 */ /* 0x000fe400078e000a */
[----:B------:R-:W-:-:S07]  /*f100*/  IMAD R7, R7, 0x60, RZ ;  /* 0x0000006007077824 */ /* 0x000fce00078e02ff */
.L_x_428:
[----:B------:R-:W0:Y:S01]  /*f110*/  S2R R5, SR_CgaCtaId ;  /* 0x0000000000057919 */ /* 0x000e220000008800 */
[----:B------:R-:W-:Y:S01]  /*f120*/  MOV R4, 0x400 ;  /* 0x0000040000047802 */ /* 0x000fe20000000f00 */
[----:B------:R-:W1:Y:S03]  /*f130*/  S2R R16, SR_TID.X ;  /* 0x0000000000107919 */ /* 0x000e660000002100 */
[----:B0-----:R-:W-:Y:S02]  /*f140*/  LEA R12, R5, R4, 0x18 ;  /* 0x00000004050c7211 */ /* 0x001fe400078ec0ff */
[----:B------:R-:W-:Y:S02]  /*f150*/  SHF.L.U32 R4, R2, 0x1f, RZ ;  /* 0x0000001f02047819 */ /* 0x000fe400000006ff */
[----:B-1----:R-:W-:Y:S01]  /*f160*/  LOP3.LUT P1, RZ, R16, 0x7f, RZ, 0xc0, !PT ;  /* 0x0000007f10ff7812 */ /* 0x002fe2000782c0ff */
[----:B------:R-:W-:-:S04]  /*f170*/  IMAD R13, R3, 0x8, R12 ;  /* 0x00000008030d7824 */ /* 0x000fc800078e020c */
[----:B------:R-:W0:Y:S08]  /*f180*/  SYNCS.PHASECHK.TRANS64.TRYWAIT P0, [R13+URZ+0x20], R4 ;  /* 0x000020040d0075a7 */ /* 0x000e30000800017f */
[----:B------:R-:W1:Y:S01]  /*f190*/  @!P1 LDC R5, c[0x0][0x500] ;  /* 0x00014000ff059b82 */ /* 0x000e620000000800 */
[----:B0-----:R-:W-:Y:S05]  /*f1a0*/  @!P0 BRA `(.L_x_426) ;  /* 0x0000000c00948947 */ /* 0x001fea0003800000 */
.L_x_445:
[----:B------:R-:W-:Y:S01]  /*f1b0*/  UPRMT UR6, UR21, 0x9910, URZ ;  /* 0x0000991015067896 */ /* 0x000fe2000800003f */
[----:B-1----:R1:W-:Y:S03]  /*f1c0*/  @!P1 SYNCS.ARRIVE.TRANS64 RZ, [R13+URZ], R5 ;  /* 0x000000050dff99a7 */ /* 0x0023e6000800003f */
[----:B------:R-:W-:-:S06]  /*f1d0*/  UISETP.NE.AND UP0, UPT, UR6, 0x2, UPT ;  /* 0x000000020600788c */ /* 0x000fcc000bf05270 */
[----:B------:R-:W-:-:S13]  /*f1e0*/  PLOP3.LUT P0, PT, PT, PT, UP0, 0x80, 0x0 ;  /* 0x000000000000781c */ /* 0x000fda0003f0f008 */
[----:B-1----:R-:W-:Y:S05]  /*f1f0*/  @P0 BRA `(.L_x_427) ;  /* 0x0000000000040947 */ /* 0x002fea0003800000 */
[----:B------:R-:W-:Y:S01]  /*f200*/  BPT.TRAP 0x1 ;  /* 0x000000040000795c */ /* 0x000fe20000300000 */
.L_x_427:
[----:B0-----:R-:W-:Y:S01]  /*f210*/  IMAD R4, R3, 0x2, R8 ;  /* 0x0000000203047824 */ /* 0x001fe200078e0208 */
[----:B------:R-:W-:Y:S01]  /*f220*/  R2UR UR9, R13 ;  /* 0x000000000d0972ca */ /* 0x000fe200000e0000 */
[--C-:B------:R-:W-:Y:S01]  /*f230*/  IMAD R5, R3, 0x6000, R12.reuse ;  /* 0x0000600003057824 */ /* 0x100fe200078e020c */
[----:B------:R-:W-:Y:S01]  /*f240*/  UIADD3 UR6, UP0, UR24, 0xf0, URZ ;  /* 0x000000f018067890 */ /* 0x000fe2000ff1e03f */
[----:B------:R-:W-:Y:S01]  /*f250*/  IMAD R4, R4, 0x1800, RZ ;  /* 0x0000180004047824 */ /* 0x000fe200078e02ff */
[----:B------:R-:W-:Y:S01]  /*f260*/  R2UR UR11, R11 ;  /* 0x000000000b0b72ca */ /* 0x000fe200000e0000 */
[----:B------:R-:W-:Y:S01]  /*f270*/  VIADD R15, R15, 0xffffffff ;  /* 0xffffffff0f0f7836 */ /* 0x000fe20000000000 */
[----:B------:R-:W-:Y:S01]  /*f280*/  R2UR UR7, R5 ;  /* 0x00000000050772ca */ /* 0x000fe200000e0000 */
[----:B------:R-:W-:Y:S01]  /*f290*/  IMAD R4, R4, 0x2, R12 ;  /* 0x0000000204047824 */ /* 0x000fe200078e020c */
[----:B------:R-:W-:Y:S01]  /*f2a0*/  R2UR UR10, R14 ;  /* 0x000000000e0a72ca */ /* 0x000fe200000e0000 */
[----:B------:R-:W-:Y:S01]  /*f2b0*/  UIADD3 UR28, UP1, UR24, 0x1f0, URZ ;  /* 0x000001f0181c7890 */ /* 0x000fe2000ff3e03f */
[----:B------:R-:W-:Y:S01]  /*f2c0*/  R2UR UR12, R6 ;  /* 0x00000000060c72ca */ /* 0x000fe200000e0000 */
[----:B------:R-:W-:Y:S01]  /*f2d0*/  VIADD R3, R3, 0x1 ;  /* 0x0000000103037836 */ /* 0x000fe20000000000 */
[----:B------:R-:W-:Y:S01]  /*f2e0*/  R2UR UR8, R4 ;  /* 0x00000000040872ca */ /* 0x000fe200000e0000 */
[----:B------:R-:W-:Y:S01]  /*f2f0*/  UIADD3.X UR29, URZ, UR25, URZ, UP1, !UPT ;  /* 0x000000193f1d7290 */ /* 0x000fe20008ffe43f */
[----:B------:R-:W-:Y:S01]  /*f300*/  R2UR UR20, R7 ;  /* 0x00000000071472ca */ /* 0x000fe200000e0000 */
[----:B------:R-:W-:Y:S01]  /*f310*/  UMOV UR14, 0x0 ;  /* 0x00000000000e7882 */ /* 0x000fe20000000000 */
[----:B------:R-:W-:Y:S01]  /*f320*/  ISETP.GT.AND P1, PT, R15, 0x1, PT ;  /* 0x000000010f00780c */ /* 0x000fe20003f24270 */
[----:B------:R-:W-:Y:S01]  /*f330*/  UMOV UR15, 0x10000000 ;  /* 0x10000000000f7882 */ /* 0x000fe20000000000 */
[C---:B------:R-:W-:Y:S01]  /*f340*/  ISETP.NE.AND P0, PT, R3.reuse, 0x4, PT ;  /* 0x000000040300780c */ /* 0x040fe20003f05270 */
[----:B------:R-:W-:Y:S01]  /*f350*/  UIADD3 UR16, UR7, 0x100, URZ ;  /* 0x0000010007107890 */ /* 0x000fe2000fffe03f */
[----:B------:R-:W-:Y:S01]  /*f360*/  VIADD R14, R14, 0x40 ;  /* 0x000000400e0e7836 */ /* 0x000fe20000000000 */
[----:B------:R-:W-:Y:S01]  /*f370*/  UIADD3.X UR7, URZ, UR25, URZ, UP0, !UPT ;  /* 0x000000193f077290 */ /* 0x000fe200087fe43f */
[----:B------:R-:W-:Y:S01]  /*f380*/  SEL R5, RZ, 0x1, P0 ;  /* 0x00000001ff057807 */ /* 0x000fe20000000000 */
[----:B------:R-:W-:Y:S01]  /*f390*/  UMOV UR27, 0x30000 ;  /* 0x00030000001b7882 */ /* 0x000fe20000000000 */
[----:B------:R-:W-:Y:S01]  /*f3a0*/  SEL R3, R3, RZ, P0 ;  /* 0x000000ff03037207 */ /* 0x000fe20000000000 */
[----:B------:R-:W-:Y:S01]  /*f3b0*/  UIADD3 UR17, UR8, 0x18100, URZ ;  /* 0x0001810008117890 */ /* 0x000fe2000fffe03f */
[----:B------:R-:W-:-:S02]  /*f3c0*/  LOP3.LUT R2, R2, R5, RZ, 0x3c, !PT ;  /* 0x0000000502027212 */ /* 0x000fc400078e3cff */
[----:B------:R-:W-:Y:S02]  /*f3d0*/  UMOV UR8, UR16 ;  /* 0x0000001000087c82 */ /* 0x000fe40008000000 */
[----:B------:R0:W-:Y:S02]  /*f3e0*/  UTMALDG.3D [UR8], [UR6], desc[UR14] ;  /* 0x00000e08060075b4 */ /* 0x0001e40008011000 */
[----:B0-----:R-:W-:Y:S01]  /*f3f0*/  UMOV UR8, UR17 ;  /* 0x0000001100087c82 */ /* 0x001fe20008000000 */
[----:B------:R-:W-:Y:S02]  /*f400*/  UMOV UR11, UR20 ;  /* 0x00000014000b7c82 */ /* 0x000fe40008000000 */
[----:B------:R0:W-:Y:S02]  /*f410*/  UTMALDG.3D.MULTICAST [UR8], [UR28], UR27, desc[UR14] ;  /* 0x00000e081c0073b4 */ /* 0x0001e4000801181b */
[----:B0-----:R-:W-:Y:S05]  /*f420*/  @P1 BRA `(.L_x_428) ;  /* 0xfffffffc00381947 */ /* 0x001fea000383ffff */
.L_x_425:
[----:B------:R-:W-:Y:S05]  /*f430*/  BSYNC B1 ;  /* 0x0000000000017941 */ /* 0x000fea0003800000 */
.L_x_424:
[----:B------:R-:W-:Y:S01]  /*f440*/  LOP3.LUT P2, RZ, R0, 0xff, RZ, 0xc0, !PT ;  /* 0x000000ff00ff7812 */ /* 0x000fe2000784c0ff */
[----:B------:R-:W-:Y:S01]  /*f450*/  VIADD R9, R9, UR18 ;  /* 0x0000001209097c36 */ /* 0x000fe20008000000 */
[----:B------:R-:W-:Y:S01]  /*f460*/  ULDC.64 UR6, c[0x0][0x650] ;  /* 0x0001940000067ab9 */ /* 0x000fe20000000a00 */
[----:B------:R-:W-:Y:S01]  /*f470*/  IMAD.U32 R4, RZ, RZ, UR18 ;  /* 0x00000012ff047e24 */ /* 0x000fe2000f8e00ff */
[----:B------:R-:W-:Y:S01]  /*f480*/  BSSY B1, `(.L_x_429) ;  /* 0x0000071000017945 */ /* 0x000fe20003800000 */
[----:B------:R-:W-:Y:S01]  /*f490*/  IMAD.MOV.U32 R7, RZ, RZ, -0x1 ;  /* 0xffffffffff077424 */ /* 0x000fe200078e00ff */
[----:B------:R-:W-:Y:S01]  /*f4a0*/  ISETP.GT.U32.AND P0, PT, R9, 0x3, PT ;  /* 0x000000030900780c */ /* 0x000fe20003f04070 */
[----:B------:R-:W-:Y:S01]  /*f4b0*/  IMAD.MOV.U32 R6, RZ, RZ, -0x1 ;  /* 0xffffffffff067424 */ /* 0x000fe200078e00ff */
[----:B------:R-:W-:Y:S02]  /*f4c0*/  SHF.R.U32.HI R0, RZ, 0x2, R9 ;  /* 0x00000002ff007819 */ /* 0x000fe40000011609 */
[----:B------:R-:W-:-:S02]  /*f4d0*/  ISETP.LT.U32.AND P0, PT, R4, 0x4, P0 ;  /* 0x000000040400780c */ /* 0x000fc40000701070 */
[----:B------:R-:W-:Y:S01]  /*f4e0*/  LOP3.LUT R0, R0, 0x1, RZ, 0xc0, !PT ;  /* 0x0000000100007812 */ /* 0x000fe200078ec0ff */
[----:B------:R-:W0:Y:S01]  /*f4f0*/  @P2 S2R R3, SR_CgaCtaId ;  /* 0x0000000000032919 */ /* 0x000e220000008800 */
[----:B------:R-:W-:Y:S02]  /*f500*/  @P2 MOV R2, 0x400 ;  /* 0x0000040000022802 */ /* 0x000fe40000000f00 */
[----:B------:R-:W-:Y:S02]  /*f510*/  ISETP.NE.U32.AND P1, PT, R0, 0x1, PT ;  /* 0x000000010000780c */ /* 0x000fe40003f25070 */
[----:B------:R-:W-:Y:S02]  /*f520*/  MOV R0, UR18 ;  /* 0x0000001200007c02 */ /* 0x000fe40008000f00 */
[----:B------:R-:W-:Y:S02]  /*f530*/  LOP3.LUT R9, R9, 0x3, RZ, 0xc0, !PT ;  /* 0x0000000309097812 */ /* 0x000fe400078ec0ff */
[----:B------:R-:W-:-:S04]  /*f540*/  ISETP.GT.U32.AND P1, PT, R0, 0x3, !P1 ;  /* 0x000000030000780c */ /* 0x000fc80004f24070 */
[----:B------:R-:W-:Y:S02]  /*f550*/  SEL R0, RZ, 0x1, !P1 ;  /* 0x00000001ff007807 */ /* 0x000fe40004800000 */
[----:B0-----:R-:W-:Y:S02]  /*f560*/  @P2 LEA R2, R3, R2, 0x18 ;  /* 0x0000000203022211 */ /* 0x001fe400078ec0ff */
[----:B------:R-:W-:Y:S02]  /*f570*/  SEL R3, RZ, 0x1, !P0 ;  /* 0x00000001ff037807 */ /* 0x000fe40004000000 */
[----:B------:R0:W-:Y:S01]  /*f580*/  @P2 SYNCS.ARRIVE.TRANS64.A1T0 RZ, [R2+URZ+0x58], RZ ;  /* 0x000058ff02ff29a7 */ /* 0x0001e2000810003f */
[----:B------:R-:W-:Y:S02]  /*f590*/  IADD3 R18, P2, R18, UR22, RZ ;  /* 0x0000001612127c10 */ /* 0x000fe4000ff5e0ff */
[----:B------:R-:W-:Y:S01]  /*f5a0*/  LOP3.LUT R10, R0, R10, R3, 0x96, !PT ;  /* 0x0000000a000a7212 */ /* 0x000fe200078e9603 */
[----:B------:R-:W-:Y:S01]  /*f5b0*/  IMAD.MOV.U32 R3, RZ, RZ, -0x1 ;  /* 0xffffffffff037424 */ /* 0x000fe200078e00ff */
[----:B------:R-:W-:-:S02]  /*f5c0*/  IADD3.X R17, R17, UR13, RZ, P2, !PT ;  /* 0x0000000d11117c10 */ /* 0x000fc400097fe4ff */
[----:B------:R-:W-:Y:S02]  /*f5d0*/  ISETP.GE.U32.AND P2, PT, R18, UR6, PT ;  /* 0x0000000612007c0c */ /* 0x000fe4000bf46070 */
[----:B0-----:R-:W-:Y:S02]  /*f5e0*/  PRMT R2, RZ, 0x7610, R2 ;  /* 0x00007610ff027816 */ /* 0x001fe40000000002 */
[----:B------:R-:W-:Y:S02]  /*f5f0*/  ISETP.GE.U32.AND.EX P0, PT, R17, UR7, PT, P2 ;  /* 0x0000000711007c0c */ /* 0x000fe4000bf06120 */
[----:B------:R-:W-:-:S11]  /*f600*/  PRMT R0, RZ, 0x7610, R0 ;  /* 0x00007610ff007816 */ /* 0x000fd60000000000 */
[----:B------:R-:W-:Y:S05]  /*f610*/  @P0 BRA `(.L_x_430) ;  /* 0x00000004005c0947 */ /* 0x000fea0003800000 */
[----:B------:R-:W-:Y:S01]  /*f620*/  ULDC.64 UR6, c[0x0][0x628] ;  /* 0x00018a0000067ab9 */ /* 0x000fe20000000a00 */
[----:B------:R-:W0:Y:S01]  /*f630*/  S2R R12, SR_CTAID.X ;  /* 0x00000000000c7919 */ /* 0x000e220000002500 */
[----:B------:R-:W-:Y:S01]  /*f640*/  ISETP.NE.U32.AND P0, PT, RZ, UR6, PT ;  /* 0x00000006ff007c0c */ /* 0x000fe2000bf05070 */
[----:B------:R-:W-:Y:S01]  /*f650*/  ULDC UR9, c[0x0][0x630] ;  /* 0x00018c0000097ab9 */ /* 0x000fe20000000800 */
[----:B------:R-:W-:Y:S01]  /*f660*/  IMAD.MOV.U32 R2, RZ, RZ, R18 ;  /* 0x000000ffff027224 */ /* 0x000fe200078e0012 */
[----:B------:R-:W1:Y:S01]  /*f670*/  S2R R11, SR_CTAID.Y ;  /* 0x00000000000b7919 */ /* 0x000e620000002600 */
[----:B------:R-:W-:Y:S01]  /*f680*/  ISETP.NE.AND.EX P0, PT, RZ, UR7, PT, P0 ;  /* 0x00000007ff007c0c */ /* 0x000fe2000bf05300 */
[----:B------:R-:W-:-:S12]  /*f690*/  IMAD.MOV.U32 R3, RZ, RZ, R17 ;  /* 0x000000ffff037224 */ /* 0x000fd800078e0011 */
[----:B------:R-:W-:Y:S05]  /*f6a0*/  @!P0 BRA `(.L_x_431) ;  /* 0x0000000000288947 */ /* 0x000fea0003800000 */
[----:B------:R-:W-:Y:S02]  /*f6b0*/  ULDC UR8, c[0x0][0x634] ;  /* 0x00018d0000087ab9 */ /* 0x000fe40000000800 */
[----:B------:R-:W-:-:S05]  /*f6c0*/  IADD3 R7, P0, R18, UR8, RZ ;  /* 0x0000000812077c10 */ /* 0x000fca000ff1e0ff */
[----:B------:R-:W-:-:S04]  /*f6d0*/  IMAD.X R13, RZ, RZ, R17, P0 ;  /* 0x000000ffff0d7224 */ /* 0x000fc800000e0611 */
[----:B------:R-:W-:-:S04]  /*f6e0*/  IMAD.WIDE.U32 R4, R13, UR6, RZ ;  /* 0x000000060d047c25 */ /* 0x000fc8000f8e00ff */
[----:B------:R-:W-:-:S04]  /*f6f0*/  IMAD.WIDE.U32 R4, P0, R7, UR7, R4 ;  /* 0x0000000707047c25 */ /* 0x000fc8000f800004 */
[----:B------:R-:W-:-:S04]  /*f700*/  IMAD.WIDE.U32 R6, R7, UR6, RZ ;  /* 0x0000000607067c25 */ /* 0x000fc8000f8e00ff */
[----:B------:R-:W-:Y:S01]  /*f710*/  IMAD.X R3, RZ, RZ, RZ, P0 ;  /* 0x000000ffff037224 */ /* 0x000fe200000e06ff */
[----:B------:R-:W-:Y:S01]  /*f720*/  IADD3 RZ, P0, R7, R4, RZ ;  /* 0x0000000407ff7210 */ /* 0x000fe20007f1e0ff */
[----:B------:R-:W-:-:S04]  /*f730*/  IMAD.MOV.U32 R2, RZ, RZ, R5 ;  /* 0x000000ffff027224 */ /* 0x000fc800078e0005 */
[----:B------:R-:W-:-:S08]  /*f740*/  IMAD.WIDE.U32.X R2, R13, UR7, R2, P0 ;  /* 0x000000070d027c25 */ /* 0x000fd000080e0402 */
.L_x_431:
[--C-:B------:R-:W-:Y:S01]  /*f750*/  SHF.R.U64 R6, R2, UR9, R3.reuse ;  /* 0x0000000902067c19 */ /* 0x100fe20008001203 */
[----:B------:R-:W-:Y:S01]  /*f760*/  ULDC.64 UR6, c[0x0][0x620] ;  /* 0x0001880000067ab9 */ /* 0x000fe20000000a00 */
[----:B------:R-:W-:Y:S01]  /*f770*/  SHF.R.U32.HI R2, RZ, UR9, R3 ;  /* 0x00000009ff027c19 */ /* 0x000fe20008011603 */
[----:B------:R-:W-:Y:S01]  /*f780*/  IMAD.MOV.U32 R3, RZ, RZ, R17 ;  /* 0x000000ffff037224 */ /* 0x000fe200078e0011 */
[----:B------:R-:W-:Y:S01]  /*f790*/  IADD3 R5, P0, RZ, -R6, RZ ;  /* 0x80000006ff057210 */ /* 0x000fe20007f1e0ff */
[----:B------:R-:W2:Y:S01]  /*f7a0*/  LDC R21, c[0x0][0x144] ;  /* 0x00005100ff157b82 */ /* 0x000ea20000000800 */
[----:B0-----:R-:W-:Y:S01]  /*f7b0*/  I2FP.F32.U32 R7, R12 ;  /* 0x0000000c00077245 */ /* 0x001fe20000201000 */
[----:B------:R-:W-:Y:S01]  /*f7c0*/  ULDC.64 UR10, c[0x0][0x640] ;  /* 0x00019000000a7ab9 */ /* 0x000fe20000000a00 */
[----:B------:R-:W-:Y:S01]  /*f7d0*/  IADD3.X R2, RZ, ~R2, RZ, P0, !PT ;  /* 0x80000002ff027210 */ /* 0x000fe200007fe4ff */
[----:B------:R-:W-:Y:S01]  /*f7e0*/  ULDC UR8, c[0x0][0x608] ;  /* 0x0001820000087ab9 */ /* 0x000fe20000000800 */
[----:B------:R-:W-:-:S03]  /*f7f0*/  ISETP.NE.U32.AND P0, PT, RZ, UR10, PT ;  /* 0x0000000aff007c0c */ /* 0x000fc6000bf05070 */
[----:B------:R-:W-:Y:S01]  /*f800*/  IMAD R4, R2, UR6, RZ ;  /* 0x0000000602047c24 */ /* 0x000fe2000f8e02ff */
[----:B------:R-:W0:Y:S01]  /*f810*/  LDC R14, c[0x0][0x148] ;  /* 0x00005200ff0e7b82 */ /* 0x000e220000000800 */
[----:B------:R-:W-:Y:S01]  /*f820*/  IMAD.MOV.U32 R2, RZ, RZ, R18 ;  /* 0x000000ffff027224 */ /* 0x000fe200078e0012 */
[----:B------:R-:W-:-:S03]  /*f830*/  ISETP.NE.AND.EX P0, PT, RZ, UR11, PT, P0 ;  /* 0x0000000bff007c0c */ /* 0x000fc6000bf05300 */
[----:B------:R-:W-:Y:S01]  /*f840*/  IMAD.WIDE.U32 R2, R5, UR6, R2 ;  /* 0x0000000605027c25 */ /* 0x000fe2000f8e0002 */
[----:B------:R-:W-:-:S03]  /*f850*/  ULDC UR6, c[0x0][0x150] ;  /* 0x0000540000067ab9 */ /* 0x000fc60000000800 */
[----:B------:R-:W-:Y:S02]  /*f860*/  IMAD R5, R5, UR7, R4 ;  /* 0x0000000705057c24 */ /* 0x000fe4000f8e0204 */
[----:B------:R-:W-:Y:S01]  /*f870*/  FMUL R4, R7, UR6 ;  /* 0x0000000607047c20 */ /* 0x000fe20008400000 */
[----:B------:R-:W-:Y:S01]  /*f880*/  ULDC UR6, c[0x0][0x618] ;  /* 0x0001860000067ab9 */ /* 0x000fe20000000800 */
[----:B------:R-:W-:Y:S01]  /*f890*/  ULDC UR7, c[0x0][0x154] ;  /* 0x0000550000077ab9 */ /* 0x000fe20000000800 */
[----:B------:R-:W-:-:S03]  /*f8a0*/  IMAD.IADD R3, R3, 0x1, R5 ;  /* 0x0000000103037824 */ /* 0x000fc600078e0205 */
[----:B------:R-:W3:Y:S02]  /*f8b0*/  F2I.U32.TRUNC.NTZ R4, R4 ;  /* 0x0000000400047305 */ /* 0x000ee4000020f000 */
[----:B------:R-:W-:Y:S02]  /*f8c0*/  SHF.R.U64 R7, R2, UR6, R3 ;  /* 0x0000000602077c19 */ /* 0x000fe40008001203 */
[----:B-1----:R-:W-:-:S05]  /*f8d0*/  I2FP.F32.U32 R2, R11 ;  /* 0x0000000b00027245 */ /* 0x002fca0000201000 */
[----:B------:R-:W-:Y:S01]  /*f8e0*/  FMUL R5, R2, UR7 ;  /* 0x0000000702057c20 */ /* 0x000fe20008400000 */
[----:B------:R-:W-:Y:S01]  /*f8f0*/  SHF.R.U32.HI R2, RZ, UR6, R3 ;  /* 0x00000006ff027c19 */ /* 0x000fe20008011603 */
[----:B------:R-:W-:Y:S02]  /*f900*/  ULDC UR6, c[0x0][0x658] ;  /* 0x0001960000067ab9 */ /* 0x000fe40000000800 */
[----:B------:R1:W4:Y:S01]  /*f910*/  F2I.U32.TRUNC.NTZ R16, R5 ;  /* 0x0000000500107305 */ /* 0x000322000020f000 */
[----:B------:R-:W-:Y:S01]  /*f920*/  SHF.R.U64 R15, R7, UR8, R2 ;  /* 0x00000008070f7c19 */ /* 0x000fe20008001202 */
[----:B---3--:R-:W-:Y:S01]  /*f930*/  IMAD.MOV R4, RZ, RZ, -R4 ;  /* 0x000000ffff047224 */ /* 0x008fe200078e0a04 */
[----:B------:R-:W-:-:S03]  /*f940*/  SHF.R.U32.HI R2, RZ, UR8, R2 ;  /* 0x00000008ff027c19 */ /* 0x000fc60008011602 */
[----:B--2---:R-:W-:Y:S01]  /*f950*/  IMAD R12, R21, R4, R12 ;  /* 0x00000004150c7224 */ /* 0x004fe200078e020c */
[--C-:B------:R-:W-:Y:S02]  /*f960*/  SHF.R.U64 R13, R15, UR6, R2.reuse ;  /* 0x000000060f0d7c19 */ /* 0x100fe40008001202 */
[----:B------:R-:W-:-:S03]  /*f970*/  SHF.R.U32.HI R19, RZ, UR6, R2 ;  /* 0x00000006ff137c19 */ /* 0x000fc60008011602 */
[----:B------:R-:W-:Y:S02]  /*f980*/  IMAD.MOV.U32 R2, RZ, RZ, R13 ;  /* 0x000000ffff027224 */ /* 0x000fe400078e000d */
[----:B------:R-:W-:Y:S01]  /*f990*/  IMAD.MOV.U32 R3, RZ, RZ, R19 ;  /* 0x000000ffff037224 */ /* 0x000fe200078e0013 */
[----:B01--4-:R-:W-:Y:S06]  /*f9a0*/  @!P0 BRA `(.L_x_432) ;  /* 0x0000000000288947 */ /* 0x013fec0003800000 */
[----:B------:R-:W-:Y:S02]  /*f9b0*/  ULDC UR6, c[0x0][0x64c] ;  /* 0x0001930000067ab9 */ /* 0x000fe40000000800 */
[----:B------:R-:W-:-:S05]  /*f9c0*/  IADD3 R3, P0, R13, UR6, RZ ;  /* 0x000000060d037c10 */ /* 0x000fca000ff1e0ff */
[----:B------:R-:W-:-:S04]  /*f9d0*/  IMAD.X R19, RZ, RZ, R19, P0 ;  /* 0x000000ffff137224 */ /* 0x000fc800000e0613 */
[----:B------:R-:W-:-:S04]  /*f9e0*/  IMAD.WIDE.U32 R4, R19, UR10, RZ ;  /* 0x0000000a13047c25 */ /* 0x000fc8000f8e00ff */
[----:B------:R-:W-:-:S04]  /*f9f0*/  IMAD.WIDE.U32 R4, P0, R3, UR11, R4 ;  /* 0x0000000b03047c25 */ /* 0x000fc8000f800004 */
[----:B------:R-:W-:-:S04]  /*fa00*/  IMAD.WIDE.U32 R2, R3, UR10, RZ ;  /* 0x0000000a03027c25 */ /* 0x000fc8000f8e00ff */
[----:B------:R-:W-:Y:S01]  /*fa10*/  IMAD.MOV.U32 R2, RZ, RZ, R5 ;  /* 0x000000ffff027224 */ /* 0x000fe200078e0005 */
[----:B------:R-:W-:Y:S02]  /*fa20*/  IADD3 RZ, P1, R3, R4, RZ ;  /* 0x0000000403ff7210 */ /* 0x000fe40007f3e0ff */
[----:B------:R-:W-:-:S03]  /*fa30*/  IADD3.X R3, RZ, RZ, RZ, P0, !PT ;  /* 0x000000ffff037210 */ /* 0x000fc600007fe4ff */
[----:B------:R-:W-:-:S08]  /*fa40*/  IMAD.WIDE.U32.X R2, R19, UR11, R2, P1 ;  /* 0x0000000b13027c25 */ /* 0x000fd000088e0402 */
.L_x_432:
[----:B------:R-:W0:Y:S01]  /*fa50*/  LDC R4, c[0x0][0x65c] ;  /* 0x00019700ff047b82 */ /* 0x000e220000000800 */
[----:B------:R-:W-:Y:S01]  /*fa60*/  ULDC UR6, c[0x0][0x648] ;  /* 0x0001920000067ab9 */ /* 0x000fe20000000800 */
[----:B------:R-:W-:Y:S01]  /*fa70*/  LOP3.LUT R15, R15, UR19, RZ, 0xc0, !PT ;  /* 0x000000130f0f7c12 */ /* 0x000fe2000f8ec0ff */
[----:B------:R-:W-:Y:S01]  /*fa80*/  IMAD.MOV R16, RZ, RZ, -R16 ;  /* 0x000000ffff107224 */ /* 0x000fe200078e0a10 */
[----:B------:R-:W-:Y:S01]  /*fa90*/  SHF.R.U64 R2, R2, UR6, R3 ;  /* 0x0000000602027c19 */ /* 0x000fe20008001203 */
[----:B------:R-:W-:Y:S01]  /*faa0*/  ULDC UR6, c[0x0][0x638] ;  /* 0x00018e0000067ab9 */ /* 0x000fe20000000800 */
[----:B------:R-:W-:Y:S01]  /*fab0*/  ULDC UR7, c[0x0][0x610] ;  /* 0x0001840000077ab9 */ /* 0x000fe20000000800 */
[----:B------:R-:W-:Y:S02]  /*fac0*/  IMAD.MOV.U32 R3, RZ, RZ, 0x1 ;  /* 0x00000001ff037424 */ /* 0x000fe400078e00ff */
[----:B------:R-:W-:Y:S01]  /*fad0*/  IMAD R15, R2, UR5, R15 ;  /* 0x00000005020f7c24 */ /* 0x000fe2000f8e020f */
[----:B0-----:R-:W-:Y:S01]  /*fae0*/  ISETP.NE.AND P0, PT, R4, 0x1, PT ;  /* 0x000000010400780c */ /* 0x001fe20003f05270 */
[----:B------:R-:W-:Y:S01]  /*faf0*/  IMAD.MOV R4, RZ, RZ, -R2 ;  /* 0x000000ffff047224 */ /* 0x000fe200078e0a02 */
[----:B------:R-:W-:-:S03]  /*fb00*/  LOP3.LUT R2, R7, UR4, RZ, 0xc0, !PT ;  /* 0x0000000407027c12 */ /* 0x000fc6000f8ec0ff */
[----:B------:R-:W-:Y:S01]  /*fb10*/  IMAD R13, R4, UR6, R13 ;  /* 0x00000006040d7c24 */ /* 0x000fe2000f8e020d */
[----:B------:R-:W-:-:S03]  /*fb20*/  ULDC UR6, c[0x0][0x600] ;  /* 0x0001800000067ab9 */ /* 0x000fc60000000800 */
[--C-:B------:R-:W-:Y:S01]  /*fb30*/  IMAD R13, R13, UR6, R2.reuse ;  /* 0x000000060d0d7c24 */ /* 0x100fe2000f8e0202 */
[----:B------:R-:W-:-:S03]  /*fb40*/  PRMT R2, R3, 0x7610, R2 ;  /* 0x0000761003027816 */ /* 0x000fc60000000002 */
[----:B------:R-:W-:-:S04]  /*fb50*/  @P0 IMAD R12, R14, R16, R11 ;  /* 0x000000100e0c0224 */ /* 0x000fc800078e020b */
[----:B------:R-:W-:-:S05]  /*fb60*/  IMAD R12, R15, UR7, R12 ;  /* 0x000000070f0c7c24 */ /* 0x000fca000f8e020c */
[----:B------:R-:W-:Y:S02]  /*fb70*/  SEL R7, R13, R12, !P0 ;  /* 0x0000000c0d077207 */ /* 0x000fe40004000000 */
[----:B------:R-:W-:-:S07]  /*fb80*/  SEL R3, R12, R13, !P0 ;  /* 0x0000000d0c037207 */ /* 0x000fce0004000000 */
.L_x_430:
[----:B------:R-:W-:Y:S05]  /*fb90*/  BSYNC B1 ;  /* 0x0000000000017941 */ /* 0x000fea0003800000 */
.L_x_429:
[----:B------:R-:W-:-:S13]  /*fba0*/  LOP3.LUT P0, RZ, R2, 0xff, RZ, 0xc0, !PT ;  /* 0x000000ff02ff7812 */ /* 0x000fda000780c0ff */
[----:B------:R-:W-:Y:S05]  /*fbb0*/  @P0 BRA `(.L_x_433) ;  /* 0xfffffff4001c0947 */ /* 0x000fea000383ffff */
[----:B------:R-:W-:Y:S05]  /*fbc0*/  BSYNC B0 ;  /* 0x0000000000007941 */ /* 0x000fea0003800000 */
.L_x_422:
[----:B------:R-:W-:-:S03]  /*fbd0*/  UMOV UR6, 0xffffffff ;  /* 0xffffffff00067882 */ /* 0x000fc60000000000 */
[----:B------:R-:W-:Y:S05]  /*fbe0*/  BRA.DIV UR6, `(.L_x_434) ;  /* 0x0000000606187947 */ /* 0x000fea000b800000 */
[----:B------:R-:W-:-:S13]  /*fbf0*/  ELECT P6, URZ, PT ;  /* 0x00000000003f782f */ /* 0x000fda00038c0000 */
.L_x_448:
[----:B------:R-:W-:Y:S04]  /*fc00*/  BSSY B0, `(.L_x_435) ;  /* 0x000002c000007945 */ /* 0x000fe80003800000 */
[----:B------:R-:W-:Y:S05]  /*fc10*/  @!P6 BRA `(.L_x_436) ;  /* 0x0000000000a8e947 */ /* 0x000fea0003800000 */
[----:B------:R-:W-:-:S04]  /*fc20*/  ULOP3.LUT UR6, UR40, 0x2, URZ, 0xfc, !UPT ;  /* 0x0000000228067892 */ /* 0x000fc8000f8efc3f */
[----:B------:R-:W-:-:S06]  /*fc30*/  UISETP.NE.AND UP0, UPT, UR6, 0x3, UPT ;  /* 0x000000030600788c */ /* 0x000fcc000bf05270 */
[----:B------:R-:W-:-:S13]  /*fc40*/  PLOP3.LUT P0, PT, PT, PT, UP0, 0x80, 0x0 ;  /* 0x000000000000781c */ /* 0x000fda0003f0f008 */
[----:B------:R-:W-:Y:S05]  /*fc50*/  @!P0 BRA `(.L_x_437) ;  /* 0x0000000000048947 */ /* 0x000fea0003800000 */
[----:B------:R-:W-:Y:S01]  /*fc60*/  BPT.TRAP 0x1 ;  /* 0x000000040000795c */ /* 0x000fe20000300000 */
.L_x_437:
[----:B------:R-:W0:Y:S01]  /*fc70*/  S2R R3, SR_CgaCtaId ;  /* 0x0000000000037919 */ /* 0x000e220000008800 */
[----:B------:R-:W-:Y:S02]  /*fc80*/  MOV R0, 0x400 ;  /* 0x0000040000007802 */ /* 0x000fe40000000f00 */
[----:B------:R-:W-:Y:S02]  /*fc90*/  SHF.L.U32 R2, R10, 0x1f, RZ ;  /* 0x0000001f0a027819 */ /* 0x000fe400000006ff */
[----:B0-----:R-:W-:-:S05]  /*fca0*/  LEA R0, R3, R0, 0x18 ;  /* 0x0000000003007211 */ /* 0x001fca00078ec0ff */
[----:B------:R-:W-:-:S04]  /*fcb0*/  VIADD R0, R0, 0x20 ;  /* 0x0000002000007836 */ /* 0x000fc80000000000 */
[C---:B------:R-:W-:Y:S02]  /*fcc0*/  IMAD R5, R9.reuse, 0x8, R0 ;  /* 0x0000000809057824 */ /* 0x040fe400078e0200 */
[----:B------:R-:W-:Y:S02]  /*fcd0*/  VIADD R9, R9, 0x1 ;  /* 0x0000000109097836 */ /* 0x000fe40000000000 */
[----:B------:R-:W0:Y:S03]  /*fce0*/  SYNCS.PHASECHK.TRANS64.TRYWAIT P0, [R5+URZ], R2 ;  /* 0x00000002050075a7 */ /* 0x000e26000800017f */
[----:B------:R-:W-:-:S04]  /*fcf0*/  ISETP.NE.AND P1, PT, R9, 0x4, PT ;  /* 0x000000040900780c */ /* 0x000fc80003f25270 */
[----:B------:R-:W-:Y:S02]  /*fd00*/  SEL R3, RZ, 0x1, P1 ;  /* 0x00000001ff037807 */ /* 0x000fe40000800000 */
[----:B------:R-:W-:Y:S02]  /*fd10*/  SEL R9, R9, RZ, P1 ;  /* 0x000000ff09097207 */ /* 0x000fe40000800000 */
[----:B------:R-:W-:Y:S02]  /*fd20*/  LOP3.LUT R10, R10, R3, RZ, 0x3c, !PT ;  /* 0x000000030a0a7212 */ /* 0x000fe400078e3cff */
[----:B------:R-:W-:Y:S02]  /*fd30*/  LEA R7, R9, R0, 0x3 ;  /* 0x0000000009077211 */ /* 0x000fe400078e18ff */
[----:B------:R-:W-:Y:S01]  /*fd40*/  SHF.L.U32 R4, R10, 0x1f, RZ ;  /* 0x0000001f0a047819 */ /* 0x000fe200000006ff */
[----:B0-----:R-:W-:Y:S06]  /*fd50*/  @!P0 BRA `(.L_x_438) ;  /* 0x0000000000dc8947 */ /* 0x001fec0003800000 */
.L_x_449:
[----:B------:R-:W1:Y:S01]  /*fd60*/  SYNCS.PHASECHK.TRANS64.TRYWAIT P0, [R7+URZ], R4 ;  /* 0x00000004070075a7 */ /* 0x000e62000800017f */
[----:B0-----:R-:W-:-:S05]  /*fd70*/  VIADD R2, R9, 0x1 ;  /* 0x0000000109027836 */ /* 0x001fca0000000000 */
[----:B------:R-:W-:-:S04]  /*fd80*/  ISETP.NE.AND P1, PT, R2, 0x4, PT ;  /* 0x000000040200780c */ /* 0x000fc80003f25270 */
[----:B------:R-:W-:Y:S02]  /*fd90*/  SEL R3, RZ, 0x1, P1 ;  /* 0x00000001ff037807 */ /* 0x000fe40000800000 */
[----:B------:R-:W-:Y:S02]  /*fda0*/  SEL R9, R2, RZ, P1 ;  /* 0x000000ff02097207 */ /* 0x000fe40000800000 */
[----:B------:R-:W-:-:S03]  /*fdb0*/  LOP3.LUT R11, R10, R3, RZ, 0x3c, !PT ;  /* 0x000000030a0b7212 */ /* 0x000fc600078e3cff */
[----:B------:R-:W-:Y:S01]  /*fdc0*/  IMAD R6, R9, 0x8, R0 ;  /* 0x0000000809067824 */ /* 0x000fe200078e0200 */
[----:B------:R-:W-:Y:S01]  /*fdd0*/  SHF.L.U32 R5, R11, 0x1f, RZ ;  /* 0x0000001f0b057819 */ /* 0x000fe200000006ff */
[----:B-1----:R-:W-:Y:S06]  /*fde0*/  @!P0 BRA `(.L_x_439) ;  /* 0x0000000000cc8947 */ /* 0x002fec0003800000 */
.L_x_450:
[----:B------:R-:W1:Y:S01]  /*fdf0*/  SYNCS.PHASECHK.TRANS64.TRYWAIT P0, [R6+URZ], R5 ;  /* 0x00000005060075a7 */ /* 0x000e62000800017f */
[----:B------:R-:W-:-:S05]  /*fe00*/  VIADD R2, R9, 0x1 ;  /* 0x0000000109027836 */ /* 0x000fca0000000000 */
[----:B------:R-:W-:-:S04]  /*fe10*/  ISETP.NE.AND P1, PT, R2, 0x4, PT ;  /* 0x000000040200780c */ /* 0x000fc80003f25270 */
[----:B0-----:R-:W-:Y:S02]  /*fe20*/  SEL R4, RZ, 0x1, P1 ;  /* 0x00000001ff047807 */ /* 0x001fe40000800000 */
[----:B------:R-:W-:Y:S02]  /*fe30*/  SEL R3, R2, RZ, P1 ;  /* 0x000000ff02037207 */ /* 0x000fe40000800000 */
[----:B------:R-:W-:Y:S01]  /*fe40*/  LOP3.LUT R4, R11, R4, RZ, 0x3c, !PT ;  /* 0x000000040b047212 */ /* 0x000fe200078e3cff */
[----:B-1----:R-:W-:Y:S06]  /*fe50*/  @!P0 BRA `(.L_x_440) ;  /* 0x0000000000c48947 */ /* 0x002fec0003800000 */
.L_x_451:
[----:B------:R-:W-:Y:S01]  /*fe60*/  IMAD R3, R3, 0x8, R0 ;  /* 0x0000000803037824 */ /* 0x000fe200078e0200 */
[----:B------:R-:W-:-:S07]  /*fe70*/  SHF.L.U32 R0, R4, 0x1f, RZ ;  /* 0x0000001f04007819 */ /* 0x000fce00000006ff */
.L_x_441:
[----:B-1----:R1:W2:Y:S02]  /*fe80*/  SYNCS.PHASECHK.TRANS64.TRYWAIT P0, [R3+URZ], R0 ;  /* 0x00000000030075a7 */ /* 0x0022a4000800017f */
[----:B--2---:R-:W-:Y:S05]  /*fe90*/  @!P0 NANOSLEEP.SYNCS 0x989680 ;  /* 0x009896800000895d */ /* 0x004fea0003900000 */
[----:B------:R-:W2:Y:S02]  /*fea0*/  @!P0 SYNCS.PHASECHK.TRANS64 P0, [R3+URZ], R0 ;  /* 0x00000000030085a7 */ /* 0x000ea4000800007f */
[----:B--2---:R-:W-:Y:S05]  /*feb0*/  @!P0 BRA `(.L_x_441) ;  /* 0xfffffffc00f08947 */ /* 0x004fea000383ffff */
.L_x_436:
[----:B------:R-:W-:Y:S05]  /*fec0*/  BSYNC B0 ;  /* 0x0000000000007941 */ /* 0x000fea0003800000 */
.L_x_435:
[----:B------:R-:W-:Y:S05]  /*fed0*/  EXIT ;  /* 0x000000000000794d */ /* 0x000fea0003800000 */
.L_x_21:
[----:B-1----:R1:W2:Y:S02]  /*fee0*/  SYNCS.PHASECHK.TRANS64.TRYWAIT P1, [R3+URZ], R0 ;  /* 0x00000000030075a7 */ /* 0x0022a4000802017f */
[----:B--2---:R-:W-:Y:S05]  /*fef0*/  @!P1 NANOSLEEP.SYNCS 0x989680 ;  /* 0x009896800000995d */ /* 0x004fea0003900000 */
[----:B------:R-:W2:Y:S02]  /*ff00*/  @!P1 SYNCS.PHASECHK.TRANS64 P1, [R3+URZ], R0 ;  /* 0x00000000030095a7 */ /* 0x000ea4000802007f */
[----:B--2---:R-:W-:Y:S05]  /*ff10*/  @!P1 BRA `(.L_x_21) ;  /* 0xfffffffc00f09947 */ /* 0x004fea000383ffff */
[----:B------:R-:W-:Y:S05]  /*ff20*/  BRA `(.L_x_20) ;  /* 0xffffff14009c7947 */ /* 0x000fea000383ffff */
.L_x_26:
[----:B-1----:R1:W2:Y:S02]  /*ff30*/  SYNCS.PHASECHK.TRANS64.TRYWAIT P1, [R3+URZ], R0 ;  /* 0x00000000030075a7 */ /* 0x0022a4000802017f */
[----:B--2---:R-:W-:Y:S05]  /*ff40*/  @!P1 NANOSLEEP.SYNCS 0x989680 ;  /* 0x009896800000995d */ /* 0x004fea0003900000 */
[----:B------:R-:W2:Y:S02]  /*ff50*/  @!P1 SYNCS.PHASECHK.TRANS64 P1, [R3+URZ], R0 ;  /* 0x00000000030095a7 */ /* 0x000ea4000802007f */
[----:B--2---:R-:W-:Y:S05]  /*ff60*/  @!P1 BRA `(.L_x_26) ;  /* 0xfffffffc00f09947 */ /* 0x004fea000383ffff */
[----:B------:R-:W-:Y:S05]  /*ff70*/  BRA `(.L_x_25) ;  /* 0xffffff1800e07947 */ /* 0x000fea000383ffff */
.L_x_423:
[----:B------:R-:W-:Y:S01]  /*ff80*/  BSSY B1, `(.L_x_442) ;  /* 0x0000006000017945 */ /* 0x000fe20003800000 */
[----:B------:R-:W-:-:S07]  /*ff90*/  IMAD.MOV.U32 R15, RZ, RZ, -0x1 ;  /* 0xffffffffff0f7424 */ /* 0x000fce00078e00ff */
[----:B------:R-:W-:Y:S05]  /*ffa0*/  WARPSYNC.COLLECTIVE R15, `(.L_x_443) ;  /* 0x000000000f0c7348 */ /* 0x000fea0003c00000 */
[----:B------:R-:W-:Y:S02]  /*ffb0*/  ELECT P6, UR62, PT ;  /* 0x00000000003e782f */ /* 0x000fe400038c0000 */
[----:B------:R-:W-:Y:S01]  /*ffc0*/  MOV R14, UR62 ;  /* 0x0000003e000e7c02 */ /* 0x000fe20008000f00 */
[----:B------:R-:W-:Y:S10]  /*ffd0*/  ENDCOLLECTIVE ;  /* 0x000000000000791b */ /* 0x000ff40003800000 */
.L_x_443:
[----:B------:R-:W-:Y:S05]  /*ffe0*/  BSYNC B1 ;  /* 0x0000000000017941 */ /* 0x000fea0003800000 */
.L_x_442:
[----:B------:R-:W-:Y:S05]  /*fff0*/  BRA `(.L_x_444) ;  /* 0xfffffff000187947 */ /* 0x000fea000383ffff */
.L_x_426:
[----:B0-----:R0:W2:Y:S02]  /*10000*/  SYNCS.PHASECHK.TRANS64.TRYWAIT P0, [R13+URZ+0x20], R4 ;  /* 0x000020040d0075a7 */ /* 0x0010a4000800017f */
[----:B--2---:R-:W-:Y:S05]  /*10010*/  @!P0 NANOSLEEP.SYNCS 0x989680 ;  /* 0x009896800000895d */ /* 0x004fea0003900000 */
[----:B------:R-:W2:Y:S02]  /*10020*/  @!P0 SYNCS.PHASECHK.TRANS64 P0, [R13+URZ+0x20], R4 ;  /* 0x000020040d0085a7 */ /* 0x000ea4000800007f */
[----:B--2---:R-:W-:Y:S05]  /*10030*/  @!P0 BRA `(.L_x_426) ;  /* 0xfffffffc00f08947 */ /* 0x004fea000383ffff */
[----:B------:R-:W-:Y:S05]  /*10040*/  BRA `(.L_x_445) ;  /* 0xfffffff000587947 */ /* 0x000fea000383ffff */
.L_x_434:
[----:B------:R-:W-:Y:S01]  /*10050*/  BSSY B0, `(.L_x_446) ;  /* 0x0000006000007945 */ /* 0x000fe20003800000 */
[----:B------:R-:W-:-:S07]  /*10060*/  IMAD.MOV.U32 R15, RZ, RZ, -0x1 ;  /* 0xffffffffff0f7424 */ /* 0x000fce00078e00ff */
[----:B------:R-:W-:Y:S05]  /*10070*/  WARPSYNC.COLLECTIVE R15, `(.L_x_447) ;  /* 0x000000000f0c7348 */ /* 0x000fea0003c00000 */
[----:B------:R-:W-:Y:S02]  /*10080*/  ELECT P6, UR62, PT ;  /* 0x00000000003e782f */ /* 0x000fe400038c0000 */
[----:B------:R-:W-:Y:S01]  /*10090*/  MOV R14, UR62 ;  /* 0x0000003e000e7c02 */ /* 0x000fe20008000f00 */
[----:B------:R-:W-:Y:S10]  /*100a0*/  ENDCOLLECTIVE ;  /* 0x000000000000791b */ /* 0x000ff40003800000 */
.L_x_447:
[----:B------:R-:W-:Y:S05]  /*100b0*/  BSYNC B0 ;  /* 0x0000000000007941 */ /* 0x000fea0003800000 */
.L_x_446:
[----:B------:R-:W-:Y:S05]  /*100c0*/  BRA `(.L_x_448) ;  /* 0xfffffff800cc7947 */ /* 0x000fea000383ffff */
.L_x_438:
[----:B0-----:R0:W1:Y:S02]  /*100d0*/  SYNCS.PHASECHK.TRANS64.TRYWAIT P0, [R5+URZ], R2 ;  /* 0x00000002050075a7 */ /* 0x001064000800017f */
[----:B-1----:R-:W-:Y:S05]  /*100e0*/  @!P0 NANOSLEEP.SYNCS 0x989680 ;  /* 0x009896800000895d */ /* 0x002fea0003900000 */
[----:B------:R-:W1:Y:S02]  /*100f0*/  @!P0 SYNCS.PHASECHK.TRANS64 P0, [R5+URZ], R2 ;  /* 0x00000002050085a7 */ /* 0x000e64000800007f */
[----:B-1----:R-:W-:Y:S05]  /*10100*/  @!P0 BRA `(.L_x_438) ;  /* 0xfffffffc00f08947 */ /* 0x002fea000383ffff */
[----:B------:R-:W-:Y:S05]  /*10110*/  BRA `(.L_x_449) ;  /* 0xfffffffc00107947 */ /* 0x000fea000383ffff */
.L_x_439:
[----:B0-----:R0:W1:Y:S02]  /*10120*/  SYNCS.PHASECHK.TRANS64.TRYWAIT P0, [R7+URZ], R4 ;  /* 0x00000004070075a7 */ /* 0x001064000800017f */
[----:B-1----:R-:W-:Y:S05]  /*10130*/  @!P0 NANOSLEEP.SYNCS 0x989680 ;  /* 0x009896800000895d */ /* 0x002fea0003900000 */
[----:B------:R-:W1:Y:S02]  /*10140*/  @!P0 SYNCS.PHASECHK.TRANS64 P0, [R7+URZ], R4 ;  /* 0x00000004070085a7 */ /* 0x000e64000800007f */
[----:B-1----:R-:W-:Y:S05]  /*10150*/  @!P0 BRA `(.L_x_439) ;  /* 0xfffffffc00f08947 */ /* 0x002fea000383ffff */
[----:B------:R-:W-:Y:S05]  /*10160*/  BRA `(.L_x_450) ;  /* 0xfffffffc00207947 */ /* 0x000fea000383ffff */
.L_x_440:
[----:B0-----:R0:W1:Y:S02]  /*10170*/  SYNCS.PHASECHK.TRANS64.TRYWAIT P0, [R6+URZ], R5 ;  /* 0x00000005060075a7 */ /* 0x001064000800017f */
[----:B-1----:R-:W-:Y:S05]  /*10180*/  @!P0 NANOSLEEP.SYNCS 0x989680 ;  /* 0x009896800000895d */ /* 0x002fea0003900000 */
[----:B------:R-:W1:Y:S02]  /*10190*/  @!P0 SYNCS.PHASECHK.TRANS64 P0, [R6+URZ], R5 ;  /* 0x00000005060085a7 */ /* 0x000e64000800007f */
[----:B-1----:R-:W-:Y:S05]  /*101a0*/  @!P0 BRA `(.L_x_440) ;  /* 0xfffffffc00f08947 */ /* 0x002fea000383ffff */
[----:B------:R-:W-:Y:S05]  /*101b0*/  BRA `(.L_x_451) ;  /* 0xfffffffc00287947 */ /* 0x000fea000383ffff */
.L_x_452:
[----:B------:R-:W-:-:S00]  /*101c0*/  BRA `(.L_x_452) ;  /* 0xfffffffc00fc7947 */ /* 0x000fc0000383ffff */
[----:B------:R-:W-:-:S00]  /*101d0*/  NOP ;  /* 0x0000000000007918 */ /* 0x000fc00000000000 */
        /* <DEDUP_REMOVED lines=10> */
.L_x_453:


//--------------------- .nv.global.init           --------------------------
	.section	.nv.global.init,"aw",@progbits
.nv.global.init:
	.type		$str$22,@object
	.size		$str$22,($str$23 - $str$22)
$str$22:
        /*0000*/ 	.byte	0x6b, 0x5f, 0x74, 0x69, 0x6c, 0x65, 0x5f, 0x63, 0x6f, 0x75, 0x6e, 0x74, 0x20, 0x3e, 0x3d, 0x20
        /*0010*/ 	.byte	0x31, 0x00
	.type		$str$23,@object
	.size		$str$23,(__unnamed_1 - $str$23)
$str$23:
        /*0012*/ 	.byte	0x2f, 0x74, 0x6d, 0x70, 0x2f, 0x63, 0x75, 0x74, 0x6c, 0x61, 0x73, 0x73, 0x5f, 0x73, 0x77, 0x65
        /*0022*/ 	.byte	0x65, 0x70, 0x5f, 0x73, 0x72, 0x63, 0x2f, 0x69, 0x6e, 0x63, 0x6c, 0x75, 0x64, 0x65, 0x2f, 0x63
        /*0032*/ 	.byte	0x75, 0x74, 0x6c, 0x61, 0x73, 0x73, 0x2f, 0x67, 0x65, 0x6d, 0x6d, 0x2f, 0x63, 0x6f, 0x6c, 0x6c
        /*0042*/ 	.byte	0x65, 0x63, 0x74, 0x69, 0x76, 0x65, 0x2f, 0x73, 0x6d, 0x39, 0x30, 0x5f, 0x6d, 0x6d, 0x61, 0x5f
        /*0052*/ 	.byte	0x74, 0x6d, 0x61, 0x5f, 0x67, 0x6d, 0x6d, 0x61, 0x5f, 0x73, 0x73, 0x5f, 0x77, 0x61, 0x72, 0x70
        /*0062*/ 	.byte	0x73, 0x70, 0x65, 0x63, 0x69, 0x61, 0x6c, 0x69, 0x7a, 0x65, 0x64, 0x2e, 0x68, 0x70, 0x70, 0x00
	.type		__unnamed_1,@object
	.size		__unnamed_1,(.L_0 - __unnamed_1)
__unnamed_1:
        /*0072*/ 	.byte	0x76, 0x6f, 0x69, 0x64, 0x20, 0x63, 0x75, 0x74, 0x6c, 0x61, 0x73, 0x73, 0x3a, 0x3a, 0x67, 0x65
        /* <DEDUP_REMOVED lines=181> */
        /*0bd2*/ 	.byte	0x00
.L_0:


//--------------------- .nv.shared._ZN7cutlass13device_kernelINS_4gemm6kernel13GemmUniversalIN4cute5tupleIJiiiiEEENS1_10collective13CollectiveMmaINS1_34MainloopSm90TmaGmmaWarpSpecializedILi4ENS5_IJNS4_1CILi2EEENSA_ILi1EEESC_EEENS1_35KernelTmaWarpSpecializedCooperativeEEENS5_IJNSA_ILi192EEESG_NSA_ILi64EEEEEENS_10bfloat16_tENS5_IJlSC_lEEESJ_SK_NS4_8TiledMMAINS4_8MMA_AtomIJNS4_4SM904GMMA28MMA_64x192x16_F32BF16BF16_SSILNSO_5MajorE0ELSQ_0ELNSO_7ScaleInE1ELSR_1EEEEEENS4_6LayoutISD_NS5_IJSC_NSA_ILi0EEESV_EEEEENS5_IJNS4_10UnderscoreESY_SY_EEEEENS4_13SM90_TMA_LOADENS4_14ComposedLayoutINS4_7SwizzleILi3ELi4ELi3EEENS4_18smem_ptr_flag_bitsILi16EEENSU_INS5_IJNSA_ILi8EEESH_EEENS5_IJSH_SC_EEEEEEEvNS4_8identityENS4_23SM90_TMA_LOAD_MULTICASTES1B_vS1C_EENS_8epilogue10collective6detail29Sm90TmaWarpSpecializedAdapterINS1G_15DefaultEpilogueISJ_SK_SK_NS1F_6thread17LinearCombinationISJ_Li1EffLNS1K_9ScaleType4KindE0ELNS_15FloatRoundStyleE2ESJ_EENS1_15EpilogueDefaultEEEEEvvEEEEvNT_6ParamsE --------------------------
	.section	.nv.shared._ZN7cutlass13device_kernelINS_4gemm6kernel13GemmUniversalIN4cute5tupleIJiiiiEEENS1_10collective13CollectiveMmaINS1_34MainloopSm90TmaGmmaWarpSpecializedILi4ENS5_IJNS4_1CILi2EEENSA_ILi1EEESC_EEENS1_35KernelTmaWarpSpecializedCooperativeEEENS5_IJNSA_ILi192EEESG_NSA_ILi64EEEEEENS_10bfloat16_tENS5_IJlSC_lEEESJ_SK_NS4_8TiledMMAINS4_8MMA_AtomIJNS4_4SM904GMMA28MMA_64x192x16_F32BF16BF16_SSILNSO_5MajorE0ELSQ_0ELNSO_7ScaleInE1ELSR_1EEEEEENS4_6LayoutISD_NS5_IJSC_NSA_ILi0EEESV_EEEEENS5_IJNS4_10UnderscoreESY_SY_EEEEENS4_13SM90_TMA_LOADENS4_14ComposedLayoutINS4_7SwizzleILi3ELi4ELi3EEENS4_18smem_ptr_flag_bitsILi16EEENSU_INS5_IJNSA_ILi8EEESH_EEENS5_IJSH_SC_EEEEEEEvNS4_8identityENS4_23SM90_TMA_LOAD_MULTICASTES1B_vS1C_EENS_8epilogue10collective6detail29Sm90TmaWarpSpecializedAdapterINS1G_15DefaultEpilogueISJ_SK_SK_NS1F_6thread17LinearCombinationISJ_Li1EffLNS1K_9ScaleType4KindE0ELNS_15FloatRoundStyleE2ESJ_EENS1_15EpilogueDefaultEEEEEvvEEEEvNT_6ParamsE,"aw",@nobits
	.sectionflags	@""
	.align	16
	.zero		1024


//--------------------- .nv.shared.reserved.0     --------------------------
	.section	.nv.shared.reserved.0,"aw",@nobits
	.weak		__nv_reservedSMEM_offset_0_alias
	.size		__nv_reservedSMEM_offset_0_alias, 0, 0
	.other		__nv_reservedSMEM_offset_0_alias,@"STO_CUDA_RESERVED_SHARED STV_DEFAULT"
__nv_reservedSMEM_offset_0_alias:
	.zero		0


//--------------------- .nv.global                --------------------------
	.section	.nv.global,"aw",@nobits
.nv.global:
	.type		_ZN40_INTERNAL_4be1995b_4_k_cu_394f4415_148014cute1_E,@object
	.size		_ZN40_INTERNAL_4be1995b_4_k_cu_394f4415_148014cute1_E,(_ZN40_INTERNAL_4be1995b_4_k_cu_394f4415_148014cuda3std3__45__cpo6cbeginE - _ZN40_INTERNAL_4be1995b_4_k_cu_394f4415_148014cute1_E)
_ZN40_INTERNAL_4be1995b_4_k_cu_394f4415_148014cute1_E:
	.zero		1
	.type		_ZN40_INTERNAL_4be1995b_4_k_cu_394f4415_148014cuda3std3__45__cpo6cbeginE,@object
	.size		_ZN40_INTERNAL_4be1995b_4_k_cu_394f4415_148014cuda3std3__45__cpo6cbeginE,(_ZN40_INTERNAL_4be1995b_4_k_cu_394f4415_148014cuda3std3__48in_placeE - _ZN40_INTERNAL_4be1995b_4_k_cu_394f4415_148014cuda3std3__45__cpo6cbeginE)
_ZN40_INTERNAL_4be1995b_4_k_cu_394f4415_148014cuda3std3__45__cpo6cbeginE:
	.zero		1
	.type		_ZN40_INTERNAL_4be1995b_4_k_cu_394f4415_148014cuda3std3__48in_placeE,@object
	.size		_ZN40_INTERNAL_4be1995b_4_k_cu_394f4415_148014cuda3std3__48in_placeE,(_ZN40_INTERNAL_4be1995b_4_k_cu_394f4415_148014cuda3std6ranges3__45__cpo9iter_moveE - _ZN40_INTERNAL_4be1995b_4_k_cu_394f4415_148014cuda3std3__48in_placeE)
_ZN40_INTERNAL_4be1995b_4_k_cu_394f4415_148014cuda3std3__48in_placeE:
	.zero		1
	.type		_ZN40_INTERNAL_4be1995b_4_k_cu_394f4415_148014cuda3std6ranges3__45__cpo9iter_moveE,@object
	.size		_ZN40_INTERNAL_4be1995b_4_k_cu_394f4415_148014cuda3std6ranges3__45__cpo9iter_moveE,(_ZN40_INTERNAL_4be1995b_4_k_cu_394f4415_148014cuda3std3__45__cpo5beginE - _ZN40_INTERNAL_4be1995b_4_k_cu_394f4415_148014cuda3std6ranges3__45__cpo9iter_moveE)
_ZN40_INTERNAL_4be1995b_4_k_cu_394f4415_148014cuda3std6ranges3__45__cpo9iter_moveE:
	.zero		1
	.type		_ZN40_INTERNAL_4be1995b_4_k_cu_394f4415_148014cuda3std3__45__cpo5beginE,@object
	.size		_ZN40_INTERNAL_4be1995b_4_k_cu_394f4415_148014cuda3std3__45__cpo5beginE,(_ZN40_INTERNAL_4be1995b_4_k_cu_394f4415_148014cuda3std3__442_GLOBAL__N__4be1995b_4_k_cu_394f4415_148016ignoreE - _ZN40_INTERNAL_4be1995b_4_k_cu_394f4415_148014cuda3std3__45__cpo5beginE)
_ZN40_INTERNAL_4be1995b_4_k_cu_394f4415_148014cuda3std3__45__cpo5beginE:
	.zero		1
	.type		_ZN40_INTERNAL_4be1995b_4_k_cu_394f4415_148014cuda3std3__442_GLOBAL__N__4be1995b_4_k_cu_394f4415_148016ignoreE,@object
	.size		_ZN40_INTERNAL_4be1995b_4_k_cu_394f4415_148014cuda3std3__442_GLOBAL__N__4be1995b_4_k_cu_394f4415_148016ignoreE,(_ZN40_INTERNAL_4be1995b_4_k_cu_394f4415_148014cute7productE - _ZN40_INTERNAL_4be1995b_4_k_cu_394f4415_148014cuda3std3__442_GLOBAL__N__4be1995b_4_k_cu_394f4415_148016ignoreE)
_ZN40_INTERNAL_4be1995b_4_k_cu_394f4415_148014cuda3std3__442_GLOBAL__N__4be1995b_4_k_cu_394f4415_148016ignoreE:
	.zero		1
	.type		_ZN40_INTERNAL_4be1995b_4_k_cu_394f4415_148014cute7productE,@object
	.size		_ZN40_INTERNAL_4be1995b_4_k_cu_394f4415_148014cute7productE,(_ZN40_INTERNAL_4be1995b_4_k_cu_394f4415_148014cuda3std3__45__cpo3endE - _ZN40_INTERNAL_4be1995b_4_k_cu_394f4415_148014cute7productE)
_ZN40_INTERNAL_4be1995b_4_k_cu_394f4415_148014cute7productE:
	.zero		1
	.type		_ZN40_INTERNAL_4be1995b_4_k_cu_394f4415_148014cuda3std3__45__cpo3endE,@object
	.size		_ZN40_INTERNAL_4be1995b_4_k_cu_394f4415_148014cuda3std3__45__cpo3endE,(_ZN40_INTERNAL_4be1995b_4_k_cu_394f4415_148014cuda3std3__419piecewise_constructE - _ZN40_INTERNAL_4be1995b_4_k_cu_394f4415_148014cuda3std3__45__cpo3endE)
_ZN40_INTERNAL_4be1995b_4_k_cu_394f4415_148014cuda3std3__45__cpo3endE:
	.zero		1
	.type		_ZN40_INTERNAL_4be1995b_4_k_cu_394f4415_148014cuda3std3__419piecewise_constructE,@object
	.size		_ZN40_INTERNAL_4be1995b_4_k_cu_394f4415_148014cuda3std3__419piecewise_constructE,(_ZN40_INTERNAL_4be1995b_4_k_cu_394f4415_148014cuda3std3__45__cpo4cendE - _ZN40_INTERNAL_4be1995b_4_k_cu_394f4415_148014cuda3std3__419piecewise_constructE)
_ZN40_INTERNAL_4be1995b_4_k_cu_394f4415_148014cuda3std3__419piecewise_constructE:
	.zero		1
	.type		_ZN40_INTERNAL_4be1995b_4_k_cu_394f4415_148014cuda3std3__45__cpo4cendE,@object
	.size		_ZN40_INTERNAL_4be1995b_4_k_cu_394f4415_148014cuda3std3__45__cpo4cendE,(_ZN40_INTERNAL_4be1995b_4_k_cu_394f4415_148014cuda3std6ranges3__45__cpo4swapE - _ZN40_INTERNAL_4be1995b_4_k_cu_394f4415_148014cuda3std3__45__cpo4cendE)
_ZN40_INTERNAL_4be1995b_4_k_cu_394f4415_148014cuda3std3__45__cpo4cendE:
	.zero		1
	.type		_ZN40_INTERNAL_4be1995b_4_k_cu_394f4415_148014cuda3std6ranges3__45__cpo4swapE,@object
	.size		_ZN40_INTERNAL_4be1995b_4_k_cu_394f4415_148014cuda3std6ranges3__45__cpo4swapE,(.L_8 - _ZN40_INTERNAL_4be1995b_4_k_cu_394f4415_148014cuda3std6ranges3__45__cpo4swapE)
_ZN40_INTERNAL_4be1995b_4_k_cu_394f4415_148014cuda3std6ranges3__45__cpo4swapE:
	.zero		1
.L_8:


//--------------------- .nv.constant0._ZN7cutlass13device_kernelINS_4gemm6kernel13GemmUniversalIN4cute5tupleIJiiiiEEENS1_10collective13CollectiveMmaINS1_34MainloopSm90TmaGmmaWarpSpecializedILi4ENS5_IJNS4_1CILi2EEENSA_ILi1EEESC_EEENS1_35KernelTmaWarpSpecializedCooperativeEEENS5_IJNSA_ILi192EEESG_NSA_ILi64EEEEEENS_10bfloat16_tENS5_IJlSC_lEEESJ_SK_NS4_8TiledMMAINS4_8MMA_AtomIJNS4_4SM904GMMA28MMA_64x192x16_F32BF16BF16_SSILNSO_5MajorE0ELSQ_0ELNSO_7ScaleInE1ELSR_1EEEEEENS4_6LayoutISD_NS5_IJSC_NSA_ILi0EEESV_EEEEENS5_IJNS4_10UnderscoreESY_SY_EEEEENS4_13SM90_TMA_LOADENS4_14ComposedLayoutINS4_7SwizzleILi3ELi4ELi3EEENS4_18smem_ptr_flag_bitsILi16EEENSU_INS5_IJNSA_ILi8EEESH_EEENS5_IJSH_SC_EEEEEEEvNS4_8identityENS4_23SM90_TMA_LOAD_MULTICASTES1B_vS1C_EENS_8epilogue10collective6detail29Sm90TmaWarpSpecializedAdapterINS1G_15DefaultEpilogueISJ_SK_SK_NS1F_6thread17LinearCombinationISJ_Li1EffLNS1K_9ScaleType4KindE0ELNS_15FloatRoundStyleE2ESJ_EENS1_15EpilogueDefaultEEEEEvvEEEEvNT_6ParamsE --------------------------
	.section	.nv.constant0._ZN7cutlass13device_kernelINS_4gemm6kernel13GemmUniversalIN4cute5tupleIJiiiiEEENS1_10collective13CollectiveMmaINS1_34MainloopSm90TmaGmmaWarpSpecializedILi4ENS5_IJNS4_1CILi2EEENSA_ILi1EEESC_EEENS1_35KernelTmaWarpSpecializedCooperativeEEENS5_IJNSA_ILi192EEESG_NSA_ILi64EEEEEENS_10bfloat16_tENS5_IJlSC_lEEESJ_SK_NS4_8TiledMMAINS4_8MMA_AtomIJNS4_4SM904GMMA28MMA_64x192x16_F32BF16BF16_SSILNSO_5MajorE0ELSQ_0ELNSO_7ScaleInE1ELSR_1EEEEEENS4_6LayoutISD_NS5_IJSC_NSA_ILi0EEESV_EEEEENS5_IJNS4_10UnderscoreESY_SY_EEEEENS4_13SM90_TMA_LOADENS4_14ComposedLayoutINS4_7SwizzleILi3ELi4ELi3EEENS4_18smem_ptr_flag_bitsILi16EEENSU_INS5_IJNSA_ILi8EEESH_EEENS5_IJSH_SC_EEEEEEEvNS4_8identityENS4_23SM90_TMA_LOAD_MULTICASTES1B_vS1C_EENS_8epilogue10collective6detail29Sm90TmaWarpSpecializedAdapterINS1G_15DefaultEpilogueISJ_SK_SK_NS1F_6thread17LinearCombinationISJ_Li1EffLNS1K_9ScaleType4KindE0ELNS_15FloatRoundStyleE2ESJ_EENS1_15EpilogueDefaultEEEEEvvEEEEvNT_6ParamsE,"a",@progbits
	.sectionflags	@""
	.align	4
.nv.constant0._ZN7cutlass13device_kernelINS_4gemm6kernel13GemmUniversalIN4cute5tupleIJiiiiEEENS1_10collective13CollectiveMmaINS1_34MainloopSm90TmaGmmaWarpSpecializedILi4ENS5_IJNS4_1CILi2EEENSA_ILi1EEESC_EEENS1_35KernelTmaWarpSpecializedCooperativeEEENS5_IJNSA_ILi192EEESG_NSA_ILi64EEEEEENS_10bfloat16_tENS5_IJlSC_lEEESJ_SK_NS4_8TiledMMAINS4_8MMA_AtomIJNS4_4SM904GMMA28MMA_64x192x16_F32BF16BF16_SSILNSO_5MajorE0ELSQ_0ELNSO_7ScaleInE1ELSR_1EEEEEENS4_6LayoutISD_NS5_IJSC_NSA_ILi0EEESV_EEEEENS5_IJNS4_10UnderscoreESY_SY_EEEEENS4_13SM90_TMA_LOADENS4_14ComposedLayoutINS4_7SwizzleILi3ELi4ELi3EEENS4_18smem_ptr_flag_bitsILi16EEENSU_INS5_IJNSA_ILi8EEESH_EEENS5_IJSH_SC_EEEEEEEvNS4_8identityENS4_23SM90_TMA_LOAD_MULTICASTES1B_vS1C_EENS_8epilogue10collective6detail29Sm90TmaWarpSpecializedAdapterINS1G_15DefaultEpilogueISJ_SK_SK_NS1F_6thread17LinearCombinationISJ_Li1EffLNS1K_9ScaleType4KindE0ELNS_15FloatRoundStyleE2ESJ_EENS1_15EpilogueDefaultEEEEEvvEEEEvNT_6ParamsE:
	.zero		1664


//--------------------- SYMBOLS --------------------------

	.type		.nv.reservedSmem.offset0,@object
	.size		.nv.reservedSmem.offset0,0x4
	.type		__assertfail,@function
